// auto-generated by cutlass_sweep.gemm — config: {"arch": "sm_100", "cluster_m": 2, "cluster_n": 1, "dtype": "bf16", "dtype_b": "bf16", "layout": "nt", "stages": 0, "tile_k": 256, "tile_m": 128, "tile_n": 192}
#include "cutlass/cutlass.h"
#include "cutlass/gemm/collective/collective_builder.hpp"
#include "cutlass/gemm/device/gemm_universal_adapter.h"
#include "cutlass/gemm/kernel/gemm_universal.hpp"
#include "cutlass/epilogue/collective/collective_builder.hpp"

using ElemA = cutlass::bfloat16_t;
using ElemB = cutlass::bfloat16_t;
using ElemCD = cutlass::bfloat16_t;
using Acc  = float;
using TileShape    = cute::Shape<cute::_128, cute::_192, cute::_256>;
using ClusterShape = cute::Shape<cute::_2, cute::_1, cute::_1>;

using CollectiveEpilogue = typename cutlass::epilogue::collective::CollectiveBuilder<
    cutlass::arch::Sm100, cutlass::arch::OpClassTensorOp,
    TileShape, ClusterShape,
    cutlass::epilogue::collective::EpilogueTileAuto,
    Acc, Acc,
    ElemCD, cutlass::layout::RowMajor, 128 / cutlass::sizeof_bits<ElemCD>::value,
    ElemCD, cutlass::layout::RowMajor, 128 / cutlass::sizeof_bits<ElemCD>::value,
    cutlass::epilogue::collective::EpilogueScheduleAuto
  >::CollectiveOp;

using CollectiveMainloop = typename cutlass::gemm::collective::CollectiveBuilder<
    cutlass::arch::Sm100, cutlass::arch::OpClassTensorOp,
    ElemA, cutlass::layout::RowMajor, 128 / cutlass::sizeof_bits<ElemA>::value,
    ElemB, cutlass::layout::ColumnMajor, 128 / cutlass::sizeof_bits<ElemB>::value,
    Acc,
    TileShape, ClusterShape,
    cutlass::gemm::collective::StageCountAutoCarveout<static_cast<int>(sizeof(typename CollectiveEpilogue::SharedStorage))>,
    cutlass::gemm::collective::KernelScheduleAuto
  >::CollectiveOp;

using GemmKernel = cutlass::gemm::kernel::GemmUniversal<
    cute::Shape<int,int,int,int>,
    CollectiveMainloop,
    CollectiveEpilogue
>;
using Gemm = cutlass::gemm::device::GemmUniversalAdapter<GemmKernel>;

// Force the device kernel symbol into the cubin without needing a host main.
auto* _anchor = &cutlass::device_kernel<GemmKernel>;


// ===== COMPILED SASS (sm_100a) =====

	.target	sm_100a

	.elftype	@"ET_EXEC"


//--------------------- .note.nv.tkinfo           --------------------------
	.section	.note.nv.tkinfo,"",@"SHT_NOTE"
	.sectionflags	@"SHF_NOTE_NV_TKINFO"
	.tkinfo
        /*0018*/ 	.word	0x00000002
        /*0030*/ 	.string	""
        /*0030*/ 	.string	"ptxas"
        /*0030*/ 	.string	"Cuda compilation tools, release 13.0, V13.0.88"
        /*0030*/ 	.string	"Build cuda_13.0.r13.0/compiler.36424714_0"
        /*0030*/ 	.string	"-arch sm_100a -m 64 "



//--------------------- .note.nv.cuinfo           --------------------------
	.section	.note.nv.cuinfo,"",@"SHT_NOTE"
	.sectionflags	@"SHF_NOTE_NV_CUINFO"
        /*0018*/ 	.short	0x0002
        /*001a*/ 	.short	0x0064
        /*001c*/ 	.short	0x0082
	.zero		2


//--------------------- .nv.info                  --------------------------
	.section	.nv.info,"",@"SHT_CUDA_INFO"
	.align	4


	//----- nvinfo : EIATTR_REGCOUNT
	.align		4
        /*0000*/ 	.byte	0x04, 0x2f
        /*0002*/ 	.short	(.L_19 - .L_18)
	.align		4
.L_18:
        /*0004*/ 	.word	index@(_ZN7cutlass13device_kernelINS_4gemm6kernel13GemmUniversalIN4cute5tupleIJiiiiEEENS1_10collective13CollectiveMmaINS1_35MainloopSm100TmaUmmaWarpSpecializedILi2ELi2ELi4ENS5_IJNS4_1CILi2EEENSA_ILi1EEESC_EEEEENS5_IJNSA_ILi128EEENSA_ILi192EEENSA_ILi256EEEEEENS_10bfloat16_tENS5_IJlSC_lEEESJ_SK_NS4_8TiledMMAINS4_8MMA_AtomIJNS4_26SM100_MMA_F16BF16_2x1SM_SSISJ_SJ_fLi128ELi192ELNS4_4UMMA5MajorE0ELSP_0ELNSO_7ScaleInE0ELSQ_0EEEEEENS4_6LayoutINS5_IJSC_SC_SC_EEENS5_IJNSA_ILi0EEESV_SV_EEEEENS5_IJNS4_10UnderscoreESY_SY_EEEEENS4_18SM100_TMA_2SM_LOADENS4_14ComposedLayoutINS4_7SwizzleILi3ELi4ELi3EEENS4_18smem_ptr_flag_bitsILi16EEENST_INS5_IJNSA_ILi8EEENSA_ILi64EEEEEENS5_IJS18_SC_EEEEEEEvNS4_8identityES11_S1C_vS1D_EENS_8epilogue10collective18CollectiveEpilogueINS1F_23Sm100TmaWarpSpecializedILi3ELi2ELi32ELb1ELb0EEEJNS5_IJS18_SG_SH_EEENS5_IJNST_IS18_SC_EENST_INS5_IJNSA_ILi32EEESB_EEENS5_IJSC_NSA_ILi96EEEEEEEEEEESJ_SK_SJ_SK_NS1F_6fusion15FusionCallbacksIS1J_NS1S_17LinearCombinationISJ_fSJ_fLNS_15FloatRoundStyleE2EEES1K_S1R_JEEENS4_5SM1004TMEM4LOAD26SM100_TMEM_LOAD_32dp32b32xENS4_13SM90_TMA_LOADENS12_INS13_ILi2ELi4ELi3EEES16_NST_INS5_IJS17_S1M_EEENS5_IJS1M_SC_EEEEEEENS4_39AutoVectorizingCopyWithAssumedAlignmentILi128EEENS4_14SM90_TMA_STOREES27_S29_S29_EEEvvEEEEvNT_6ParamsE)
        /*0008*/ 	.word	0x00000073


	//----- nvinfo : EIATTR_FRAME_SIZE
	.align		4
.L_19:
        /*000c*/ 	.byte	0x04, 0x11
        /*000e*/ 	.short	(.L_21 - .L_20)
	.align		4
.L_20:
        /*0010*/ 	.word	index@($__internal_2_$__cuda_sm10x_tcgen05_guardrail_trap_unallocated_columns_being_dealloced)
        /*0014*/ 	.word	0x00000000


	//----- nvinfo : EIATTR_FRAME_SIZE
	.align		4
.L_21:
        /*0018*/ 	.byte	0x04, 0x11
        /*001a*/ 	.short	(.L_23 - .L_22)
	.align		4
.L_22:
        /*001c*/ 	.word	index@($__internal_1_$__cuda_sm10x_tcgen05_guardrail_trap_phase_invalid_during_alloc)
        /*0020*/ 	.word	0x00000000


	//----- nvinfo : EIATTR_FRAME_SIZE
	.align		4
.L_23:
        /*0024*/ 	.byte	0x04, 0x11
        /*0026*/ 	.short	(.L_25 - .L_24)
	.align		4
.L_24:
        /*0028*/ 	.word	index@($__internal_0_$__cuda_sm10x_tcgen05_guardrail_trap_col_being_dealloced_not_returned_by_alloc)
        /*002c*/ 	.word	0x00000000


	//----- nvinfo : EIATTR_FRAME_SIZE
	.align		4
.L_25:
        /*0030*/ 	.byte	0x04, 0x11
        /*0032*/ 	.short	(.L_27 - .L_26)
	.align		4
.L_26:
        /*0034*/ 	.word	index@(_ZN7cutlass13device_kernelINS_4gemm6kernel13GemmUniversalIN4cute5tupleIJiiiiEEENS1_10collective13CollectiveMmaINS1_35MainloopSm100TmaUmmaWarpSpecializedILi2ELi2ELi4ENS5_IJNS4_1CILi2EEENSA_ILi1EEESC_EEEEENS5_IJNSA_ILi128EEENSA_ILi192EEENSA_ILi256EEEEEENS_10bfloat16_tENS5_IJlSC_lEEESJ_SK_NS4_8TiledMMAINS4_8MMA_AtomIJNS4_26SM100_MMA_F16BF16_2x1SM_SSISJ_SJ_fLi128ELi192ELNS4_4UMMA5MajorE0ELSP_0ELNSO_7ScaleInE0ELSQ_0EEEEEENS4_6LayoutINS5_IJSC_SC_SC_EEENS5_IJNSA_ILi0EEESV_SV_EEEEENS5_IJNS4_10UnderscoreESY_SY_EEEEENS4_18SM100_TMA_2SM_LOADENS4_14ComposedLayoutINS4_7SwizzleILi3ELi4ELi3EEENS4_18smem_ptr_flag_bitsILi16EEENST_INS5_IJNSA_ILi8EEENSA_ILi64EEEEEENS5_IJS18_SC_EEEEEEEvNS4_8identityES11_S1C_vS1D_EENS_8epilogue10collective18CollectiveEpilogueINS1F_23Sm100TmaWarpSpecializedILi3ELi2ELi32ELb1ELb0EEEJNS5_IJS18_SG_SH_EEENS5_IJNST_IS18_SC_EENST_INS5_IJNSA_ILi32EEESB_EEENS5_IJSC_NSA_ILi96EEEEEEEEEEESJ_SK_SJ_SK_NS1F_6fusion15FusionCallbacksIS1J_NS1S_17LinearCombinationISJ_fSJ_fLNS_15FloatRoundStyleE2EEES1K_S1R_JEEENS4_5SM1004TMEM4LOAD26SM100_TMEM_LOAD_32dp32b32xENS4_13SM90_TMA_LOADENS12_INS13_ILi2ELi4ELi3EEES16_NST_INS5_IJS17_S1M_EEENS5_IJS1M_SC_EEEEEEENS4_39AutoVectorizingCopyWithAssumedAlignmentILi128EEENS4_14SM90_TMA_STOREES27_S29_S29_EEEvvEEEEvNT_6ParamsE)
        /*0038*/ 	.word	0x00000000


	//----- nvinfo : EIATTR_MIN_STACK_SIZE
	.align		4
.L_27:
        /*003c*/ 	.byte	0x04, 0x12
        /*003e*/ 	.short	(.L_29 - .L_28)
	.align		4
.L_28:
        /*0040*/ 	.word	index@(_ZN7cutlass13device_kernelINS_4gemm6kernel13GemmUniversalIN4cute5tupleIJiiiiEEENS1_10collective13CollectiveMmaINS1_35MainloopSm100TmaUmmaWarpSpecializedILi2ELi2ELi4ENS5_IJNS4_1CILi2EEENSA_ILi1EEESC_EEEEENS5_IJNSA_ILi128EEENSA_ILi192EEENSA_ILi256EEEEEENS_10bfloat16_tENS5_IJlSC_lEEESJ_SK_NS4_8TiledMMAINS4_8MMA_AtomIJNS4_26SM100_MMA_F16BF16_2x1SM_SSISJ_SJ_fLi128ELi192ELNS4_4UMMA5MajorE0ELSP_0ELNSO_7ScaleInE0ELSQ_0EEEEEENS4_6LayoutINS5_IJSC_SC_SC_EEENS5_IJNSA_ILi0EEESV_SV_EEEEENS5_IJNS4_10UnderscoreESY_SY_EEEEENS4_18SM100_TMA_2SM_LOADENS4_14ComposedLayoutINS4_7SwizzleILi3ELi4ELi3EEENS4_18smem_ptr_flag_bitsILi16EEENST_INS5_IJNSA_ILi8EEENSA_ILi64EEEEEENS5_IJS18_SC_EEEEEEEvNS4_8identityES11_S1C_vS1D_EENS_8epilogue10collective18CollectiveEpilogueINS1F_23Sm100TmaWarpSpecializedILi3ELi2ELi32ELb1ELb0EEEJNS5_IJS18_SG_SH_EEENS5_IJNST_IS18_SC_EENST_INS5_IJNSA_ILi32EEESB_EEENS5_IJSC_NSA_ILi96EEEEEEEEEEESJ_SK_SJ_SK_NS1F_6fusion15FusionCallbacksIS1J_NS1S_17LinearCombinationISJ_fSJ_fLNS_15FloatRoundStyleE2EEES1K_S1R_JEEENS4_5SM1004TMEM4LOAD26SM100_TMEM_LOAD_32dp32b32xENS4_13SM90_TMA_LOADENS12_INS13_ILi2ELi4ELi3EEES16_NST_INS5_IJS17_S1M_EEENS5_IJS1M_SC_EEEEEEENS4_39AutoVectorizingCopyWithAssumedAlignmentILi128EEENS4_14SM90_TMA_STOREES27_S29_S29_EEEvvEEEEvNT_6ParamsE)
        /*0044*/ 	.word	0x00000000
.L_29:


//--------------------- .nv.compat                --------------------------
	.section	.nv.compat,"",@"SHT_CUDA_COMPAT_INFO"
	.align	4
        /*0000*/ 	.byte	0x02, 0x09, 0x01, 0x00, 0x02, 0x02, 0x02, 0x00, 0x02, 0x05, 0x05, 0x00, 0x03, 0x07, 0x01, 0x01
        /*0010*/ 	.byte	0x02, 0x03, 0x01, 0x00, 0x02, 0x06, 0x01, 0x00, 0x04, 0x0b, 0x08, 0x00, 0x09, 0x00, 0x00, 0x00
        /*0020*/ 	.byte	0x00, 0x00, 0x00, 0x00


//--------------------- .nv.info._ZN7cutlass13device_kernelINS_4gemm6kernel13GemmUniversalIN4cute5tupleIJiiiiEEENS1_10collective13CollectiveMmaINS1_35MainloopSm100TmaUmmaWarpSpecializedILi2ELi2ELi4ENS5_IJNS4_1CILi2EEENSA_ILi1EEESC_EEEEENS5_IJNSA_ILi128EEENSA_ILi192EEENSA_ILi256EEEEEENS_10bfloat16_tENS5_IJlSC_lEEESJ_SK_NS4_8TiledMMAINS4_8MMA_AtomIJNS4_26SM100_MMA_F16BF16_2x1SM_SSISJ_SJ_fLi128ELi192ELNS4_4UMMA5MajorE0ELSP_0ELNSO_7ScaleInE0ELSQ_0EEEEEENS4_6LayoutINS5_IJSC_SC_SC_EEENS5_IJNSA_ILi0EEESV_SV_EEEEENS5_IJNS4_10UnderscoreESY_SY_EEEEENS4_18SM100_TMA_2SM_LOADENS4_14ComposedLayoutINS4_7SwizzleILi3ELi4ELi3EEENS4_18smem_ptr_flag_bitsILi16EEENST_INS5_IJNSA_ILi8EEENSA_ILi64EEEEEENS5_IJS18_SC_EEEEEEEvNS4_8identityES11_S1C_vS1D_EENS_8epilogue10collective18CollectiveEpilogueINS1F_23Sm100TmaWarpSpecializedILi3ELi2ELi32ELb1ELb0EEEJNS5_IJS18_SG_SH_EEENS5_IJNST_IS18_SC_EENST_INS5_IJNSA_ILi32EEESB_EEENS5_IJSC_NSA_ILi96EEEEEEEEEEESJ_SK_SJ_SK_NS1F_6fusion15FusionCallbacksIS1J_NS1S_17LinearCombinationISJ_fSJ_fLNS_15FloatRoundStyleE2EEES1K_S1R_JEEENS4_5SM1004TMEM4LOAD26SM100_TMEM_LOAD_32dp32b32xENS4_13SM90_TMA_LOADENS12_INS13_ILi2ELi4ELi3EEES16_NST_INS5_IJS17_S1M_EEENS5_IJS1M_SC_EEEEEEENS4_39AutoVectorizingCopyWithAssumedAlignmentILi128EEENS4_14SM90_TMA_STOREES27_S29_S29_EEEvvEEEEvNT_6ParamsE --------------------------
	.section	.nv.info._ZN7cutlass13device_kernelINS_4gemm6kernel13GemmUniversalIN4cute5tupleIJiiiiEEENS1_10collective13CollectiveMmaINS1_35MainloopSm100TmaUmmaWarpSpecializedILi2ELi2ELi4ENS5_IJNS4_1CILi2EEENSA_ILi1EEESC_EEEEENS5_IJNSA_ILi128EEENSA_ILi192EEENSA_ILi256EEEEEENS_10bfloat16_tENS5_IJlSC_lEEESJ_SK_NS4_8TiledMMAINS4_8MMA_AtomIJNS4_26SM100_MMA_F16BF16_2x1SM_SSISJ_SJ_fLi128ELi192ELNS4_4UMMA5MajorE0ELSP_0ELNSO_7ScaleInE0ELSQ_0EEEEEENS4_6LayoutINS5_IJSC_SC_SC_EEENS5_IJNSA_ILi0EEESV_SV_EEEEENS5_IJNS4_10UnderscoreESY_SY_EEEEENS4_18SM100_TMA_2SM_LOADENS4_14ComposedLayoutINS4_7SwizzleILi3ELi4ELi3EEENS4_18smem_ptr_flag_bitsILi16EEENST_INS5_IJNSA_ILi8EEENSA_ILi64EEEEEENS5_IJS18_SC_EEEEEEEvNS4_8identityES11_S1C_vS1D_EENS_8epilogue10collective18CollectiveEpilogueINS1F_23Sm100TmaWarpSpecializedILi3ELi2ELi32ELb1ELb0EEEJNS5_IJS18_SG_SH_EEENS5_IJNST_IS18_SC_EENST_INS5_IJNSA_ILi32EEESB_EEENS5_IJSC_NSA_ILi96EEEEEEEEEEESJ_SK_SJ_SK_NS1F_6fusion15FusionCallbacksIS1J_NS1S_17LinearCombinationISJ_fSJ_fLNS_15FloatRoundStyleE2EEES1K_S1R_JEEENS4_5SM1004TMEM4LOAD26SM100_TMEM_LOAD_32dp32b32xENS4_13SM90_TMA_LOADENS12_INS13_ILi2ELi4ELi3EEES16_NST_INS5_IJS17_S1M_EEENS5_IJS1M_SC_EEEEEEENS4_39AutoVectorizingCopyWithAssumedAlignmentILi128EEENS4_14SM90_TMA_STOREES27_S29_S29_EEEvvEEEEvNT_6ParamsE,"",@"SHT_CUDA_INFO"
	.sectionflags	@""
	.align	4


	//----- nvinfo : EIATTR_CUDA_API_VERSION
	.align		4
        /*0000*/ 	.byte	0x04, 0x37
        /*0002*/ 	.short	(.L_31 - .L_30)
.L_30:
        /*0004*/ 	.word	0x00000082


	//----- nvinfo : EIATTR_KPARAM_INFO
	.align		4
.L_31:
        /*0008*/ 	.byte	0x04, 0x17
        /*000a*/ 	.short	(.L_33 - .L_32)
.L_32:
        /*000c*/ 	.word	0x00000000
        /*0010*/ 	.short	0x0000
        /*0012*/ 	.short	0x0000
        /*0014*/ 	.byte	0x00, 0xf0, 0x01, 0x20


	//----- nvinfo : EIATTR_AT_ENTRY_FRAGMENTS
	.align		4
.L_33:
        /*0018*/ 	.byte	0x04, 0x4f
        /*001a*/ 	.short	(.L_35 - .L_34)


	//   ....[0]....
.L_34:
        /*001c*/ 	.word	0x00000007


	//----- nvinfo : EIATTR_RESERVED_SMEM_USED
	.align		4
.L_35:
        /*0020*/ 	.byte	0x01, 0x41
	.zero		2


	//----- nvinfo : EIATTR_SPARSE_MMA_MASK
	.align		4
        /*0024*/ 	.byte	0x03, 0x50
        /*0026*/ 	.short	0x0000


	//----- nvinfo : EIATTR_TCGEN05_2CTA_USED
	.align		4
        /*0028*/ 	.byte	0x01, 0x52
	.zero		2


	//----- nvinfo : EIATTR_MAXREG_COUNT
	.align		4
        /*002c*/ 	.byte	0x03, 0x1b
        /*002e*/ 	.short	0x00ff


	//----- nvinfo : EIATTR_NUM_BARRIERS
	.align		4
        /*0030*/ 	.byte	0x02, 0x4c
        /*0032*/ 	.byte	0x07
	.zero		1


	//----- nvinfo : EIATTR_EXTERNS
	.align		4
        /*0034*/ 	.byte	0x04, 0x0f
        /*0036*/ 	.short	(.L_37 - .L_36)


	//   ....[0]....
	.align		4
.L_36:
        /*0038*/ 	.word	index@(__assertfail)


	//----- nvinfo : EIATTR_MERCURY_ISA_VERSION
	.align		4
.L_37:
        /*003c*/ 	.byte	0x03, 0x5f
        /*003e*/ 	.short	0x0101


	//----- nvinfo : EIATTR_INT_WARP_WIDE_INSTR_OFFSETS
	.align		4
        /*0040*/ 	.byte	0x04, 0x31
        /*0042*/ 	.short	(.L_39 - .L_38)


	//   ....[0]....
.L_38:
        /*0044*/ 	.word	0x00000ce0


	//   ....[1]....
        /*0048*/ 	.word	0x00000d80


	//   ....[2]....
        /*004c*/ 	.word	0x000024d0


	//   ....[3]....
        /*0050*/ 	.word	0x00004830


	//   ....[4]....
        /*0054*/ 	.word	0x00004860


	//   ....[5]....
        /*0058*/ 	.word	0x00004880


	//   ....[6]....
        /*005c*/ 	.word	0x000051b0


	//   ....[7]....
        /*0060*/ 	.word	0x000051d0


	//   ....[8]....
        /*0064*/ 	.word	0x00005260


	//   ....[9]....
        /*0068*/ 	.word	0x00005380


	//   ....[10]....
        /*006c*/ 	.word	0x000053a0


	//   ....[11]....
        /*0070*/ 	.word	0x000054a0


	//   ....[12]....
        /*0074*/ 	.word	0x00005650


	//   ....[13]....
        /*0078*/ 	.word	0x00005660


	//   ....[14]....
        /*007c*/ 	.word	0x00005780


	//----- nvinfo : EIATTR_COOP_GROUP_MASK_REGIDS
	.align		4
.L_39:
        /*0080*/ 	.byte	0x04, 0x29
        /*0082*/ 	.short	(.L_41 - .L_40)


	//   ....[0]....
.L_40:
        /*0084*/ 	.word	0xffffffff


	//   ....[1]....
        /*0088*/ 	.word	0xffffffff


	//   ....[2]....
        /*008c*/ 	.word	0xffffffff


	//   ....[3]....
        /*0090*/ 	.word	0xffffffff


	//   ....[4]....
        /*0094*/ 	.word	0xffffffff


	//   ....[5]....
        /*0098*/ 	.word	0xffffffff


	//   ....[6]....
        /*009c*/ 	.word	0xffffffff


	//   ....[7]....
        /*00a0*/ 	.word	0xffffffff


	//   ....[8]....
        /*00a4*/ 	.word	0xffffffff


	//   ....[9]....
        /*00a8*/ 	.word	0xffffffff


	//   ....[10]....
        /*00ac*/ 	.word	0xffffffff


	//   ....[11]....
        /*00b0*/ 	.word	0xffffffff


	//   ....[12]....
        /*00b4*/ 	.word	0xffffffff


	//   ....[13]....
        /*00b8*/ 	.word	0xffffffff


	//----- nvinfo : EIATTR_COOP_GROUP_INSTR_OFFSETS
	.align		4
.L_41:
        /*00bc*/ 	.byte	0x04, 0x28
        /*00be*/ 	.short	(.L_43 - .L_42)


	//   ....[0]....
.L_42:
        /*00c0*/ 	.word	0x000000e0


	//   ....[1]....
        /*00c4*/ 	.word	0x00000520


	//   ....[2]....
        /*00c8*/ 	.word	0x00000670


	//   ....[3]....
        /*00cc*/ 	.word	0x000007e0


	//   ....[4]....
        /*00d0*/ 	.word	0x000008d0


	//   ....[5]....
        /*00d4*/ 	.word	0x00000a30


	//   ....[6]....
        /*00d8*/ 	.word	0x00000bc0


	//   ....[7]....
        /*00dc*/ 	.word	0x00000e00


	//   ....[8]....
        /*00e0*/ 	.word	0x000023b0


	//   ....[9]....
        /*00e4*/ 	.word	0x00003070


	//   ....[10]....
        /*00e8*/ 	.word	0x00003580


	//   ....[11]....
        /*00ec*/ 	.word	0x00003840


	//   ....[12]....
        /*00f0*/ 	.word	0x00004720


	//   ....[13]....
        /*00f4*/ 	.word	0x00004940


	//----- nvinfo : EIATTR_VRC_CTA_INIT_COUNT
	.align		4
.L_43:
        /*00f8*/ 	.byte	0x02, 0x4a
        /*00fa*/ 	.byte	0x80
	.zero		1


	//----- nvinfo : EIATTR_SYSCALL_OFFSETS
	.align		4
        /*00fc*/ 	.byte	0x04, 0x46
        /*00fe*/ 	.short	(.L_45 - .L_44)


	//   ....[0]....
.L_44:
        /*0100*/ 	.word	0x000062c0


	//   ....[1]....
        /*0104*/ 	.word	0x000063b0


	//   ....[2]....
        /*0108*/ 	.word	0x00006b20


	//   ....[3]....
        /*010c*/ 	.word	0x000077f0


	//   ....[4]....
        /*0110*/ 	.word	0x000084b0


	//----- nvinfo : EIATTR_MBARRIER_INSTR_OFFSETS
	.align		4
.L_45:
        /*0114*/ 	.byte	0x04, 0x39
        /*0116*/ 	.short	(.L_47 - .L_46)


	//   ....[0]....
.L_46:
        /*0118*/ 	.word	0x00000620
        /*011c*/ 	.word	0x000000ff
        /*0120*/ 	.word	0x00000000
        /*0124*/ 	.short	0x0100
        /*0126*/ 	.byte	0x04
	.zero		1


	//   ....[1]....
        /*0128*/ 	.word	0x00000630
        /*012c*/ 	.word	0x000000ff
        /*0130*/ 	.word	0x00000010
        /*0134*/ 	.short	0x0100
        /*0136*/ 	.byte	0x04
	.zero		1


	//   ....[2]....
        /*0138*/ 	.word	0x00000640
        /*013c*/ 	.word	0x000000ff
        /*0140*/ 	.word	0x00000008
        /*0144*/ 	.short	0x0100
        /*0146*/ 	.byte	0x04
	.zero		1


	//   ....[3]....
        /*0148*/ 	.word	0x00000650
        /*014c*/ 	.word	0x000000ff
        /*0150*/ 	.word	0x00000018
        /*0154*/ 	.short	0x0100
        /*0156*/ 	.byte	0x04
	.zero		1


	//   ....[4]....
        /*0158*/ 	.word	0x00000770
        /*015c*/ 	.word	0x000000ff
        /*0160*/ 	.word	0x00000020
        /*0164*/ 	.short	0x0100
        /*0166*/ 	.byte	0x04
	.zero		1


	//   ....[5]....
        /*0168*/ 	.word	0x00000780
        /*016c*/ 	.word	0x000000ff
        /*0170*/ 	.word	0x00000038
        /*0174*/ 	.short	0x0100
        /*0176*/ 	.byte	0x04
	.zero		1


	//   ....[6]....
        /*0178*/ 	.word	0x00000790
        /*017c*/ 	.word	0x000000ff
        /*0180*/ 	.word	0x00000028
        /*0184*/ 	.short	0x0100
        /*0186*/ 	.byte	0x04
	.zero		1


	//   ....[7]....
        /*0188*/ 	.word	0x000007a0
        /*018c*/ 	.word	0x000000ff
        /*0190*/ 	.word	0x00000040
        /*0194*/ 	.short	0x0100
        /*0196*/ 	.byte	0x04
	.zero		1


	//   ....[8]....
        /*0198*/ 	.word	0x000007b0
        /*019c*/ 	.word	0x000000ff
        /*01a0*/ 	.word	0x00000030
        /*01a4*/ 	.short	0x0100
        /*01a6*/ 	.byte	0x04
	.zero		1


	//   ....[9]....
        /*01a8*/ 	.word	0x000007c0
        /*01ac*/ 	.word	0x000000ff
        /*01b0*/ 	.word	0x00000048
        /*01b4*/ 	.short	0x0100
        /*01b6*/ 	.byte	0x04
	.zero		1


	//   ....[10]....
        /*01b8*/ 	.word	0x000008a0
        /*01bc*/ 	.word	0x000000ff
        /*01c0*/ 	.word	0x00000050
        /*01c4*/ 	.short	0x0100
        /*01c6*/ 	.byte	0x04
	.zero		1


	//   ....[11]....
        /*01c8*/ 	.word	0x000008b0
        /*01cc*/ 	.word	0x000000ff
        /*01d0*/ 	.word	0x00000058
        /*01d4*/ 	.short	0x0100
        /*01d6*/ 	.byte	0x04
	.zero		1


	//   ....[12]....
        /*01d8*/ 	.word	0x000009e0
        /*01dc*/ 	.word	0x000000ff
        /*01e0*/ 	.word	0x00000060
        /*01e4*/ 	.short	0x0100
        /*01e6*/ 	.byte	0x04
	.zero		1


	//   ....[13]....
        /*01e8*/ 	.word	0x000009f0
        /*01ec*/ 	.word	0x000000ff
        /*01f0*/ 	.word	0x00000070
        /*01f4*/ 	.short	0x0100
        /*01f6*/ 	.byte	0x04
	.zero		1


	//   ....[14]....
        /*01f8*/ 	.word	0x00000a00
        /*01fc*/ 	.word	0x000000ff
        /*0200*/ 	.word	0x00000068
        /*0204*/ 	.short	0x0100
        /*0206*/ 	.byte	0x04
	.zero		1


	//   ....[15]....
        /*0208*/ 	.word	0x00000a10
        /*020c*/ 	.word	0x000000ff
        /*0210*/ 	.word	0x00000078
        /*0214*/ 	.short	0x0100
        /*0216*/ 	.byte	0x04
	.zero		1


	//   ....[16]....
        /*0218*/ 	.word	0x00000b30
        /*021c*/ 	.word	0x000000ff
        /*0220*/ 	.word	0x00000080
        /*0224*/ 	.short	0x0100
        /*0226*/ 	.byte	0x04
	.zero		1


	//   ....[17]....
        /*0228*/ 	.word	0x00000b40
        /*022c*/ 	.word	0x000000ff
        /*0230*/ 	.word	0x000000a0
        /*0234*/ 	.short	0x0100
        /*0236*/ 	.byte	0x04
	.zero		1


	//   ....[18]....
        /*0238*/ 	.word	0x00000b50
        /*023c*/ 	.word	0x000000ff
        /*0240*/ 	.word	0x00000088
        /*0244*/ 	.short	0x0100
        /*0246*/ 	.byte	0x04
	.zero		1


	//   ....[19]....
        /*0248*/ 	.word	0x00000b60
        /*024c*/ 	.word	0x000000ff
        /*0250*/ 	.word	0x000000a8
        /*0254*/ 	.short	0x0100
        /*0256*/ 	.byte	0x04
	.zero		1


	//   ....[20]....
        /*0258*/ 	.word	0x00000b70
        /*025c*/ 	.word	0x000000ff
        /*0260*/ 	.word	0x00000090
        /*0264*/ 	.short	0x0100
        /*0266*/ 	.byte	0x04
	.zero		1


	//   ....[21]....
        /*0268*/ 	.word	0x00000b80
        /*026c*/ 	.word	0x000000ff
        /*0270*/ 	.word	0x000000b0
        /*0274*/ 	.short	0x0100
        /*0276*/ 	.byte	0x04
	.zero		1


	//   ....[22]....
        /*0278*/ 	.word	0x00000b90
        /*027c*/ 	.word	0x000000ff
        /*0280*/ 	.word	0x00000098
        /*0284*/ 	.short	0x0100
        /*0286*/ 	.byte	0x04
	.zero		1


	//   ....[23]....
        /*0288*/ 	.word	0x00000ba0
        /*028c*/ 	.word	0x000000ff
        /*0290*/ 	.word	0x000000b8
        /*0294*/ 	.short	0x0100
        /*0296*/ 	.byte	0x04
	.zero		1


	//   ....[24]....
        /*0298*/ 	.word	0x00000c90
        /*029c*/ 	.word	0x000000ff
        /*02a0*/ 	.word	0x000000c0
        /*02a4*/ 	.short	0x0100
        /*02a6*/ 	.byte	0x04
	.zero		1


	//   ....[25]....
        /*02a8*/ 	.word	0x00000ca0
        /*02ac*/ 	.word	0x000000ff
        /*02b0*/ 	.word	0x000000d0
        /*02b4*/ 	.short	0x0100
        /*02b6*/ 	.byte	0x04
	.zero		1


	//   ....[26]....
        /*02b8*/ 	.word	0x00000cb0
        /*02bc*/ 	.word	0x000000ff
        /*02c0*/ 	.word	0x000000c8
        /*02c4*/ 	.short	0x0100
        /*02c6*/ 	.byte	0x04
	.zero		1


	//   ....[27]....
        /*02c8*/ 	.word	0x00000cc0
        /*02cc*/ 	.word	0x000000ff
        /*02d0*/ 	.word	0x000000d8
        /*02d4*/ 	.short	0x0100
        /*02d6*/ 	.byte	0x04
	.zero		1


	//   ....[28]....
        /*02d8*/ 	.word	0x00000db0
        /*02dc*/ 	.word	0x000000ff
        /*02e0*/ 	.word	0x000000e0
        /*02e4*/ 	.short	0x0100
        /*02e6*/ 	.byte	0x06
	.zero		1


	//   ....[29]....
        /*02e8*/ 	.word	0x000017b0
        /*02ec*/ 	.word	0x00000002
        /*02f0*/ 	.word	0x000000d0
        /*02f4*/ 	.short	0x010a
        /*02f6*/ 	.byte	0xff
	.zero		1


	//   ....[30]....
        /*02f8*/ 	.word	0x000017e0
        /*02fc*/ 	.word	0x00000002
        /*0300*/ 	.word	0x000000c0
        /*0304*/ 	.short	0x0101
        /*0306*/ 	.byte	0xff
	.zero		1


	//   ....[31]....
        /*0308*/ 	.word	0x000018c0
        /*030c*/ 	.word	0x000000ff
        /*0310*/ 	.word	0x00000010
        /*0314*/ 	.short	0x010a
        /*0316*/ 	.byte	0x05
	.zero		1


	//   ....[32]....
        /*0318*/ 	.word	0x000019b0
        /*031c*/ 	.word	0x000000ff
        /*0320*/ 	.word	0x00000010
        /*0324*/ 	.short	0x010a
        /*0326*/ 	.byte	0x39
	.zero		1


	//   ....[33]....
        /*0328*/ 	.word	0x00001b60
        /*032c*/ 	.word	0x000000ff
        /*0330*/ 	.word	0x00000010
        /*0334*/ 	.short	0x010a
        /*0336*/ 	.byte	0x06
	.zero		1


	//   ....[34]....
        /*0338*/ 	.word	0x00001e70
        /*033c*/ 	.word	0x000000ff
        /*0340*/ 	.word	0x00000058
        /*0344*/ 	.short	0x0101
        /*0346*/ 	.byte	0x04
	.zero		1


	//   ....[35]....
        /*0348*/ 	.word	0x00001e90
        /*034c*/ 	.word	0x000000ff
        /*0350*/ 	.word	0x00000010
        /*0354*/ 	.short	0x010a
        /*0356*/ 	.byte	0x05
	.zero		1


	//   ....[36]....
        /*0358*/ 	.word	0x00001f10
        /*035c*/ 	.word	0x000000ff
        /*0360*/ 	.word	0x00000010
        /*0364*/ 	.short	0x010a
        /*0366*/ 	.byte	0x39
	.zero		1


	//   ....[37]....
        /*0368*/ 	.word	0x000020a0
        /*036c*/ 	.word	0x000000ff
        /*0370*/ 	.word	0x00000010
        /*0374*/ 	.short	0x010a
        /*0376*/ 	.byte	0x06
	.zero		1


	//   ....[38]....
        /*0378*/ 	.word	0x000023e0
        /*037c*/ 	.word	0x00000002
        /*0380*/ 	.word	0x00000060
        /*0384*/ 	.short	0x010a
        /*0386*/ 	.byte	0xff
	.zero		1


	//   ....[39]....
        /*0388*/ 	.word	0x000024a0
        /*038c*/ 	.word	0x00000002
        /*0390*/ 	.word	0x00000000
        /*0394*/ 	.short	0x0101
        /*0396*/ 	.byte	0xff
	.zero		1


	//   ....[40]....
        /*0398*/ 	.word	0x00002a00
        /*039c*/ 	.word	0x000000ff
        /*03a0*/ 	.word	0x00000000
        /*03a4*/ 	.short	0x010a
        /*03a6*/ 	.byte	0x04
	.zero		1


	//   ....[41]....
        /*03a8*/ 	.word	0x00002aa0
        /*03ac*/ 	.word	0x00000000
        /*03b0*/ 	.word	0x00000000
        /*03b4*/ 	.short	0x010a
        /*03b6*/ 	.byte	0xff
	.zero		1


	//   ....[42]....
        /*03b8*/ 	.word	0x00002bd0
        /*03bc*/ 	.word	0x00000000
        /*03c0*/ 	.word	0x000000c0
        /*03c4*/ 	.short	0x010a
        /*03c6*/ 	.byte	0xff
	.zero		1


	//   ....[43]....
        /*03c8*/ 	.word	0x00002c40
        /*03cc*/ 	.word	0x00000000
        /*03d0*/ 	.word	0x00000000
        /*03d4*/ 	.short	0x0101
        /*03d6*/ 	.byte	0xff
	.zero		1


	//   ....[44]....
        /*03d8*/ 	.word	0x00002c60
        /*03dc*/ 	.word	0x000000ff
        /*03e0*/ 	.word	0x00000070
        /*03e4*/ 	.short	0x010a
        /*03e6*/ 	.byte	0x04
	.zero		1


	//   ....[45]....
        /*03e8*/ 	.word	0x00002d80
        /*03ec*/ 	.word	0x00000000
        /*03f0*/ 	.word	0x00000060
        /*03f4*/ 	.short	0x010a
        /*03f6*/ 	.byte	0xff
	.zero		1


	//   ....[46]....
        /*03f8*/ 	.word	0x00002e80
        /*03fc*/ 	.word	0x00000000
        /*0400*/ 	.word	0x00000000
        /*0404*/ 	.short	0x0101
        /*0406*/ 	.byte	0xff
	.zero		1


	//   ....[47]....
        /*0408*/ 	.word	0x00002f10
        /*040c*/ 	.word	0x000000ff
        /*0410*/ 	.word	0x00000070
        /*0414*/ 	.short	0x0106
        /*0416*/ 	.byte	0x04
	.zero		1


	//   ....[48]....
        /*0418*/ 	.word	0x00002f30
        /*041c*/ 	.word	0x000000ff
        /*0420*/ 	.word	0x00000070
        /*0424*/ 	.short	0x010a
        /*0426*/ 	.byte	0x04
	.zero		1


	//   ....[49]....
        /*0428*/ 	.word	0x00002fc0
        /*042c*/ 	.word	0x000000ff
        /*0430*/ 	.word	0x00000070
        /*0434*/ 	.short	0x0106
        /*0436*/ 	.byte	0x06
	.zero		1


	//   ....[50]....
        /*0438*/ 	.word	0x00003000
        /*043c*/ 	.word	0x00000000
        /*0440*/ 	.word	0x00000070
        /*0444*/ 	.short	0x010a
        /*0446*/ 	.byte	0xff
	.zero		1


	//   ....[51]....
        /*0448*/ 	.word	0x00003260
        /*044c*/ 	.word	0x000000ff
        /*0450*/ 	.word	0x00000008
        /*0454*/ 	.short	0x010a
        /*0456*/ 	.byte	0x05
	.zero		1


	//   ....[52]....
        /*0458*/ 	.word	0x00003280
        /*045c*/ 	.word	0x000000ff
        /*0460*/ 	.word	0x00000008
        /*0464*/ 	.short	0x010a
        /*0466*/ 	.byte	0x05
	.zero		1


	//   ....[53]....
        /*0468*/ 	.word	0x00003420
        /*046c*/ 	.word	0x000000ff
        /*0470*/ 	.word	0x00000008
        /*0474*/ 	.short	0x010a
        /*0476*/ 	.byte	0x05
	.zero		1


	//   ....[54]....
        /*0478*/ 	.word	0x00003440
        /*047c*/ 	.word	0x000000ff
        /*0480*/ 	.word	0x00000008
        /*0484*/ 	.short	0x010a
        /*0486*/ 	.byte	0x05
	.zero		1


	//   ....[55]....
        /*0488*/ 	.word	0x00003510
        /*048c*/ 	.word	0x000000ff
        /*0490*/ 	.word	0x00000000
        /*0494*/ 	.short	0x0101
        /*0496*/ 	.byte	0x04
	.zero		1


	//   ....[56]....
        /*0498*/ 	.word	0x000038f0
        /*049c*/ 	.word	0x00000000
        /*04a0*/ 	.word	0x00000060
        /*04a4*/ 	.short	0x010a
        /*04a6*/ 	.byte	0xff
	.zero		1


	//   ....[57]....
        /*04a8*/ 	.word	0x000039b0
        /*04ac*/ 	.word	0x00000000
        /*04b0*/ 	.word	0x00000000
        /*04b4*/ 	.short	0x0101
        /*04b6*/ 	.byte	0xff
	.zero		1


	//   ....[58]....
        /*04b8*/ 	.word	0x00003aa0
        /*04bc*/ 	.word	0x000000ff
        /*04c0*/ 	.word	0x00000000
        /*04c4*/ 	.short	0x010a
        /*04c6*/ 	.byte	0x06
	.zero		1


	//   ....[59]....
        /*04c8*/ 	.word	0x00003ab0
        /*04cc*/ 	.word	0x000000ff
        /*04d0*/ 	.word	0x000000a0
        /*04d4*/ 	.short	0x010a
        /*04d6*/ 	.byte	0x09
	.zero		1


	//   ....[60]....
        /*04d8*/ 	.word	0x00003b60
        /*04dc*/ 	.word	0x000000ff
        /*04e0*/ 	.word	0x00000000
        /*04e4*/ 	.short	0x010a
        /*04e6*/ 	.byte	0x07
	.zero		1


	//   ....[61]....
        /*04e8*/ 	.word	0x00003cc0
        /*04ec*/ 	.word	0x000000ff
        /*04f0*/ 	.word	0x00000000
        /*04f4*/ 	.short	0x010a
        /*04f6*/ 	.byte	0x09
	.zero		1


	//   ....[62]....
        /*04f8*/ 	.word	0x000043e0
        /*04fc*/ 	.word	0x000000ff
        /*0500*/ 	.word	0x00000000
        /*0504*/ 	.short	0x010a
        /*0506*/ 	.byte	0x04
	.zero		1


	//   ....[63]....
        /*0508*/ 	.word	0x00004480
        /*050c*/ 	.word	0x000000ff
        /*0510*/ 	.word	0x00000000
        /*0514*/ 	.short	0x010a
        /*0516*/ 	.byte	0x05
	.zero		1


	//   ....[64]....
        /*0518*/ 	.word	0x00004510
        /*051c*/ 	.word	0x000000ff
        /*0520*/ 	.word	0x00000000
        /*0524*/ 	.short	0x010a
        /*0526*/ 	.byte	0x05
	.zero		1


	//   ....[65]....
        /*0528*/ 	.word	0x000045b0
        /*052c*/ 	.word	0x00000000
        /*0530*/ 	.word	0x00000000
        /*0534*/ 	.short	0x010a
        /*0536*/ 	.byte	0xff
	.zero		1


	//   ....[66]....
        /*0538*/ 	.word	0x000045f0
        /*053c*/ 	.word	0x00000000
        /*0540*/ 	.word	0x00000000
        /*0544*/ 	.short	0x010a
        /*0546*/ 	.byte	0xff
	.zero		1


	//   ....[67]....
        /*0548*/ 	.word	0x00004670
        /*054c*/ 	.word	0x000000ff
        /*0550*/ 	.word	0x00000000
        /*0554*/ 	.short	0x0101
        /*0556*/ 	.byte	0x04
	.zero		1


	//   ....[68]....
        /*0558*/ 	.word	0x000046b0
        /*055c*/ 	.word	0x000000ff
        /*0560*/ 	.word	0x000000e0
        /*0564*/ 	.short	0x010a
        /*0566*/ 	.byte	0x3d
	.zero		1


	//   ....[69]....
        /*0568*/ 	.word	0x00004710
        /*056c*/ 	.word	0x000000ff
        /*0570*/ 	.word	0x00000000
        /*0574*/ 	.short	0x0101
        /*0576*/ 	.byte	0x04
	.zero		1


	//   ....[70]....
        /*0578*/ 	.word	0x00004b60
        /*057c*/ 	.word	0x00000000
        /*0580*/ 	.word	0x00000060
        /*0584*/ 	.short	0x010a
        /*0586*/ 	.byte	0xff
	.zero		1


	//   ....[71]....
        /*0588*/ 	.word	0x00004c20
        /*058c*/ 	.word	0x00000000
        /*0590*/ 	.word	0x00000000
        /*0594*/ 	.short	0x0101
        /*0596*/ 	.byte	0xff
	.zero		1


	//   ....[72]....
        /*0598*/ 	.word	0x00004f40
        /*059c*/ 	.word	0x000000ff
        /*05a0*/ 	.word	0x00000058
        /*05a4*/ 	.short	0x010a
        /*05a6*/ 	.byte	0x04
	.zero		1


	//   ....[73]....
        /*05a8*/ 	.word	0x00005130
        /*05ac*/ 	.word	0x000000ff
        /*05b0*/ 	.word	0x00000038
        /*05b4*/ 	.short	0x010a
        /*05b6*/ 	.byte	0x04
	.zero		1


	//   ....[74]....
        /*05b8*/ 	.word	0x00005320
        /*05bc*/ 	.word	0x000000ff
        /*05c0*/ 	.word	0x00000020
        /*05c4*/ 	.short	0x010b
        /*05c6*/ 	.byte	0x04
	.zero		1


	//   ....[75]....
        /*05c8*/ 	.word	0x00005330
        /*05cc*/ 	.word	0x000000ff
        /*05d0*/ 	.word	0x00000000
        /*05d4*/ 	.short	0x0101
        /*05d6*/ 	.byte	0x05
	.zero		1


	//   ....[76]....
        /*05d8*/ 	.word	0x00005340
        /*05dc*/ 	.word	0x000000ff
        /*05e0*/ 	.word	0x00000040
        /*05e4*/ 	.short	0x010a
        /*05e6*/ 	.byte	0x04
	.zero		1


	//   ....[77]....
        /*05e8*/ 	.word	0x00005530
        /*05ec*/ 	.word	0x000000ff
        /*05f0*/ 	.word	0x00000028
        /*05f4*/ 	.short	0x010b
        /*05f6*/ 	.byte	0x04
	.zero		1


	//   ....[78]....
        /*05f8*/ 	.word	0x000055a0
        /*05fc*/ 	.word	0x000000ff
        /*0600*/ 	.word	0x00000000
        /*0604*/ 	.short	0x0101
        /*0606*/ 	.byte	0x05
	.zero		1


	//   ....[79]....
        /*0608*/ 	.word	0x000055b0
        /*060c*/ 	.word	0x000000ff
        /*0610*/ 	.word	0x00000048
        /*0614*/ 	.short	0x010a
        /*0616*/ 	.byte	0x04
	.zero		1


	//   ....[80]....
        /*0618*/ 	.word	0x00005850
        /*061c*/ 	.word	0x000000ff
        /*0620*/ 	.word	0x00000030
        /*0624*/ 	.short	0x010b
        /*0626*/ 	.byte	0x04
	.zero		1


	//   ....[81]....
        /*0628*/ 	.word	0x00005870
        /*062c*/ 	.word	0x000000ff
        /*0630*/ 	.word	0x00000000
        /*0634*/ 	.short	0x0101
        /*0636*/ 	.byte	0x0d
	.zero		1


	//   ....[82]....
        /*0638*/ 	.word	0x000058a0
        /*063c*/ 	.word	0x000000ff
        /*0640*/ 	.word	0x00000038
        /*0644*/ 	.short	0x010a
        /*0646*/ 	.byte	0x04
	.zero		1


	//   ....[83]....
        /*0648*/ 	.word	0x000058c0
        /*064c*/ 	.word	0x000000ff
        /*0650*/ 	.word	0x00000040
        /*0654*/ 	.short	0x010a
        /*0656*/ 	.byte	0x04
	.zero		1


	//   ....[84]....
        /*0658*/ 	.word	0x00005900
        /*065c*/ 	.word	0x00000000
        /*0660*/ 	.word	0x00000048
        /*0664*/ 	.short	0x010a
        /*0666*/ 	.byte	0xff
	.zero		1


	//   ....[85]....
        /*0668*/ 	.word	0x00005c80
        /*066c*/ 	.word	0x00000000
        /*0670*/ 	.word	0x00000060
        /*0674*/ 	.short	0x010a
        /*0676*/ 	.byte	0xff
	.zero		1


	//   ....[86]....
        /*0678*/ 	.word	0x00005d90
        /*067c*/ 	.word	0x00000000
        /*0680*/ 	.word	0x00000000
        /*0684*/ 	.short	0x0101
        /*0686*/ 	.byte	0xff
	.zero		1


	//   ....[87]....
        /*0688*/ 	.word	0x000067e0
        /*068c*/ 	.word	0x000000ff
        /*0690*/ 	.word	0x00000020
        /*0694*/ 	.short	0x010a
        /*0696*/ 	.byte	0x24
	.zero		1


	//   ....[88]....
        /*0698*/ 	.word	0x00006820
        /*069c*/ 	.word	0x00000070
        /*06a0*/ 	.word	0x00000080
        /*06a4*/ 	.short	0x010a
        /*06a6*/ 	.byte	0xff
	.zero		1


	//   ....[89]....
        /*06a8*/ 	.word	0x00006910
        /*06ac*/ 	.word	0x000000ff
        /*06b0*/ 	.word	0x00000020
        /*06b4*/ 	.short	0x010a
        /*06b6*/ 	.byte	0x24
	.zero		1


	//   ....[90]....
        /*06b8*/ 	.word	0x00006a00
        /*06bc*/ 	.word	0x00000070
        /*06c0*/ 	.word	0x00000080
        /*06c4*/ 	.short	0x010a
        /*06c6*/ 	.byte	0xff
	.zero		1


	//   ....[91]....
        /*06c8*/ 	.word	0x00007520
        /*06cc*/ 	.word	0x00000000
        /*06d0*/ 	.word	0x00000000
        /*06d4*/ 	.short	0x0101
        /*06d6*/ 	.byte	0xff
	.zero		1


	//   ....[92]....
        /*06d8*/ 	.word	0x00007530
        /*06dc*/ 	.word	0x00000002
        /*06e0*/ 	.word	0x00000020
        /*06e4*/ 	.short	0x010a
        /*06e6*/ 	.byte	0xff
	.zero		1


	//   ....[93]....
        /*06e8*/ 	.word	0x00007610
        /*06ec*/ 	.word	0x00000002
        /*06f0*/ 	.word	0x00000020
        /*06f4*/ 	.short	0x010a
        /*06f6*/ 	.byte	0xff
	.zero		1


	//   ....[94]....
        /*06f8*/ 	.word	0x000081e0
        /*06fc*/ 	.word	0x00000000
        /*0700*/ 	.word	0x00000000
        /*0704*/ 	.short	0x0101
        /*0706*/ 	.byte	0xff
	.zero		1


	//   ....[95]....
        /*0708*/ 	.word	0x000081f0
        /*070c*/ 	.word	0x00000004
        /*0710*/ 	.word	0x00000020
        /*0714*/ 	.short	0x010a
        /*0716*/ 	.byte	0xff
	.zero		1


	//   ....[96]....
        /*0718*/ 	.word	0x000082d0
        /*071c*/ 	.word	0x00000004
        /*0720*/ 	.word	0x00000020
        /*0724*/ 	.short	0x010a
        /*0726*/ 	.byte	0xff
	.zero		1


	//   ....[97]....
        /*0728*/ 	.word	0x000086c0
        /*072c*/ 	.word	0x00000070
        /*0730*/ 	.word	0x00000000
        /*0734*/ 	.short	0x0101
        /*0736*/ 	.byte	0xff
	.zero		1


	//   ....[98]....
        /*0738*/ 	.word	0x00008ee0
        /*073c*/ 	.word	0x00000000
        /*0740*/ 	.word	0x00000000
        /*0744*/ 	.short	0x0101
        /*0746*/ 	.byte	0xff
	.zero		1


	//   ....[99]....
        /*0748*/ 	.word	0x00009150
        /*074c*/ 	.word	0x000000ff
        /*0750*/ 	.word	0x00000000
        /*0754*/ 	.short	0x0101
        /*0756*/ 	.byte	0x04
	.zero		1


	//   ....[100]....
        /*0758*/ 	.word	0x00009170
        /*075c*/ 	.word	0x00000002
        /*0760*/ 	.word	0x000000d0
        /*0764*/ 	.short	0x010a
        /*0766*/ 	.byte	0xff
	.zero		1


	//   ....[101]....
        /*0768*/ 	.word	0x000091d0
        /*076c*/ 	.word	0x00000002
        /*0770*/ 	.word	0x00000010
        /*0774*/ 	.short	0x010a
        /*0776*/ 	.byte	0xff
	.zero		1


	//   ....[102]....
        /*0778*/ 	.word	0x00009230
        /*077c*/ 	.word	0x00000002
        /*0780*/ 	.word	0x00000010
        /*0784*/ 	.short	0x010a
        /*0786*/ 	.byte	0xff
	.zero		1


	//   ....[103]....
        /*0788*/ 	.word	0x00009280
        /*078c*/ 	.word	0x00000002
        /*0790*/ 	.word	0x00000060
        /*0794*/ 	.short	0x010a
        /*0796*/ 	.byte	0xff
	.zero		1


	//   ....[104]....
        /*0798*/ 	.word	0x000092e0
        /*079c*/ 	.word	0x00000000
        /*07a0*/ 	.word	0x00000000
        /*07a4*/ 	.short	0x010a
        /*07a6*/ 	.byte	0xff
	.zero		1


	//   ....[105]....
        /*07a8*/ 	.word	0x00009330
        /*07ac*/ 	.word	0x00000000
        /*07b0*/ 	.word	0x000000c0
        /*07b4*/ 	.short	0x010a
        /*07b6*/ 	.byte	0xff
	.zero		1


	//   ....[106]....
        /*07b8*/ 	.word	0x00009390
        /*07bc*/ 	.word	0x00000000
        /*07c0*/ 	.word	0x00000070
        /*07c4*/ 	.short	0x010a
        /*07c6*/ 	.byte	0xff
	.zero		1


	//   ....[107]....
        /*07c8*/ 	.word	0x000093e0
        /*07cc*/ 	.word	0x00000000
        /*07d0*/ 	.word	0x00000060
        /*07d4*/ 	.short	0x010a
        /*07d6*/ 	.byte	0xff
	.zero		1


	//   ....[108]....
        /*07d8*/ 	.word	0x00009440
        /*07dc*/ 	.word	0x00000000
        /*07e0*/ 	.word	0x00000070
        /*07e4*/ 	.short	0x010a
        /*07e6*/ 	.byte	0xff
	.zero		1


	//   ....[109]....
        /*07e8*/ 	.word	0x000094a0
        /*07ec*/ 	.word	0x00000004
        /*07f0*/ 	.word	0x00000008
        /*07f4*/ 	.short	0x010a
        /*07f6*/ 	.byte	0xff
	.zero		1


	//   ....[110]....
        /*07f8*/ 	.word	0x00009580
        /*07fc*/ 	.word	0x00000002
        /*0800*/ 	.word	0x00000008
        /*0804*/ 	.short	0x010a
        /*0806*/ 	.byte	0xff
	.zero		1


	//   ....[111]....
        /*0808*/ 	.word	0x000095d0
        /*080c*/ 	.word	0x00000000
        /*0810*/ 	.word	0x00000060
        /*0814*/ 	.short	0x010a
        /*0816*/ 	.byte	0xff
	.zero		1


	//   ....[112]....
        /*0818*/ 	.word	0x00009640
        /*081c*/ 	.word	0x00000000
        /*0820*/ 	.word	0x000000a0
        /*0824*/ 	.short	0x010a
        /*0826*/ 	.byte	0xff
	.zero		1


	//   ....[113]....
        /*0828*/ 	.word	0x000096a0
        /*082c*/ 	.word	0x00000000
        /*0830*/ 	.word	0x00000000
        /*0834*/ 	.short	0x010a
        /*0836*/ 	.byte	0xff
	.zero		1


	//   ....[114]....
        /*0838*/ 	.word	0x00009700
        /*083c*/ 	.word	0x00000000
        /*0840*/ 	.word	0x00000000
        /*0844*/ 	.short	0x010a
        /*0846*/ 	.byte	0xff
	.zero		1


	//   ....[115]....
        /*0848*/ 	.word	0x00009760
        /*084c*/ 	.word	0x00000000
        /*0850*/ 	.word	0x00000000
        /*0854*/ 	.short	0x010a
        /*0856*/ 	.byte	0xff
	.zero		1


	//   ....[116]....
        /*0858*/ 	.word	0x000097c0
        /*085c*/ 	.word	0x00000000
        /*0860*/ 	.word	0x00000000
        /*0864*/ 	.short	0x010a
        /*0866*/ 	.byte	0xff
	.zero		1


	//   ....[117]....
        /*0868*/ 	.word	0x00009820
        /*086c*/ 	.word	0x00000000
        /*0870*/ 	.word	0x000000e0
        /*0874*/ 	.short	0x010a
        /*0876*/ 	.byte	0xff
	.zero		1


	//   ....[118]....
        /*0878*/ 	.word	0x00009870
        /*087c*/ 	.word	0x00000000
        /*0880*/ 	.word	0x00000060
        /*0884*/ 	.short	0x010a
        /*0886*/ 	.byte	0xff
	.zero		1


	//   ....[119]....
        /*0888*/ 	.word	0x000098d0
        /*088c*/ 	.word	0x00000000
        /*0890*/ 	.word	0x00000058
        /*0894*/ 	.short	0x010a
        /*0896*/ 	.byte	0xff
	.zero		1


	//   ....[120]....
        /*0898*/ 	.word	0x00009930
        /*089c*/ 	.word	0x00000000
        /*08a0*/ 	.word	0x00000038
        /*08a4*/ 	.short	0x010a
        /*08a6*/ 	.byte	0xff
	.zero		1


	//   ....[121]....
        /*08a8*/ 	.word	0x00009990
        /*08ac*/ 	.word	0x00000000
        /*08b0*/ 	.word	0x00000040
        /*08b4*/ 	.short	0x010a
        /*08b6*/ 	.byte	0xff
	.zero		1


	//   ....[122]....
        /*08b8*/ 	.word	0x000099f0
        /*08bc*/ 	.word	0x00000000
        /*08c0*/ 	.word	0x00000048
        /*08c4*/ 	.short	0x010a
        /*08c6*/ 	.byte	0xff
	.zero		1


	//   ....[123]....
        /*08c8*/ 	.word	0x00009a50
        /*08cc*/ 	.word	0x00000000
        /*08d0*/ 	.word	0x00000038
        /*08d4*/ 	.short	0x010a
        /*08d6*/ 	.byte	0xff
	.zero		1


	//   ....[124]....
        /*08d8*/ 	.word	0x00009ab0
        /*08dc*/ 	.word	0x00000000
        /*08e0*/ 	.word	0x00000040
        /*08e4*/ 	.short	0x010a
        /*08e6*/ 	.byte	0xff
	.zero		1


	//   ....[125]....
        /*08e8*/ 	.word	0x00009b00
        /*08ec*/ 	.word	0x00000000
        /*08f0*/ 	.word	0x00000060
        /*08f4*/ 	.short	0x010a
        /*08f6*/ 	.byte	0xff
	.zero		1


	//   ....[126]....
        /*08f8*/ 	.word	0x00009b60
        /*08fc*/ 	.word	0x00000002
        /*0900*/ 	.word	0x00000020
        /*0904*/ 	.short	0x010a
        /*0906*/ 	.byte	0xff
	.zero		1


	//   ....[127]....
        /*0908*/ 	.word	0x00009bb0
        /*090c*/ 	.word	0x00000070
        /*0910*/ 	.word	0x00000080
        /*0914*/ 	.short	0x010a
        /*0916*/ 	.byte	0xff
	.zero		1


	//   ....[128]....
        /*0918*/ 	.word	0x00009c00
        /*091c*/ 	.word	0x00000002
        /*0920*/ 	.word	0x00000020
        /*0924*/ 	.short	0x010a
        /*0926*/ 	.byte	0xff
	.zero		1


	//   ....[129]....
        /*0928*/ 	.word	0x00009c50
        /*092c*/ 	.word	0x00000004
        /*0930*/ 	.word	0x00000020
        /*0934*/ 	.short	0x010a
        /*0936*/ 	.byte	0xff
	.zero		1


	//----- nvinfo : EIATTR_NUM_MBARRIERS
	.align		4
.L_47:
        /*0938*/ 	.byte	0x03, 0x38
        /*093a*/ 	.short	0x001d


	//----- nvinfo : EIATTR_EXIT_INSTR_OFFSETS
	.align		4
        /*093c*/ 	.byte	0x04, 0x1c
        /*093e*/ 	.short	(.L_49 - .L_48)


	//   ....[0]....
.L_48:
        /*0940*/ 	.word	0x00002ad0


	//   ....[1]....
        /*0944*/ 	.word	0x00002fd0


	//   ....[2]....
        /*0948*/ 	.word	0x00003030


	//   ....[3]....
        /*094c*/ 	.word	0x00004950


	//   ....[4]....
        /*0950*/ 	.word	0x00005930


	//   ....[5]....
        /*0954*/ 	.word	0x00005970


	//   ....[6]....
        /*0958*/ 	.word	0x00009040


	//   ....[7]....
        /*095c*/ 	.word	0x000090c0


	//   ....[8]....
        /*0960*/ 	.word	0x000090f0


	//   ....[9]....
        /*0964*/ 	.word	0x00009160


	//----- nvinfo : EIATTR_MAX_THREADS
	.align		4
.L_49:
        /*0968*/ 	.byte	0x04, 0x05
        /*096a*/ 	.short	(.L_51 - .L_50)
.L_50:
        /*096c*/ 	.word	0x00000100
        /*0970*/ 	.word	0x00000001
        /*0974*/ 	.word	0x00000001


	//----- nvinfo : EIATTR_CRS_STACK_SIZE
	.align		4
.L_51:
        /*0978*/ 	.byte	0x04, 0x1e
        /*097a*/ 	.short	(.L_53 - .L_52)
.L_52:
        /*097c*/ 	.word	0x00000000


	//----- nvinfo : EIATTR_CBANK_PARAM_SIZE
	.align		4
.L_53:
        /*0980*/ 	.byte	0x03, 0x19
        /*0982*/ 	.short	0x0800


	//----- nvinfo : EIATTR_PARAM_CBANK
	.align		4
        /*0984*/ 	.byte	0x04, 0x0a
        /*0986*/ 	.short	(.L_55 - .L_54)
	.align		4
.L_54:
        /*0988*/ 	.word	index@(.nv.constant0._ZN7cutlass13device_kernelINS_4gemm6kernel13GemmUniversalIN4cute5tupleIJiiiiEEENS1_10collective13CollectiveMmaINS1_35MainloopSm100TmaUmmaWarpSpecializedILi2ELi2ELi4ENS5_IJNS4_1CILi2EEENSA_ILi1EEESC_EEEEENS5_IJNSA_ILi128EEENSA_ILi192EEENSA_ILi256EEEEEENS_10bfloat16_tENS5_IJlSC_lEEESJ_SK_NS4_8TiledMMAINS4_8MMA_AtomIJNS4_26SM100_MMA_F16BF16_2x1SM_SSISJ_SJ_fLi128ELi192ELNS4_4UMMA5MajorE0ELSP_0ELNSO_7ScaleInE0ELSQ_0EEEEEENS4_6LayoutINS5_IJSC_SC_SC_EEENS5_IJNSA_ILi0EEESV_SV_EEEEENS5_IJNS4_10UnderscoreESY_SY_EEEEENS4_18SM100_TMA_2SM_LOADENS4_14ComposedLayoutINS4_7SwizzleILi3ELi4ELi3EEENS4_18smem_ptr_flag_bitsILi16EEENST_INS5_IJNSA_ILi8EEENSA_ILi64EEEEEENS5_IJS18_SC_EEEEEEEvNS4_8identityES11_S1C_vS1D_EENS_8epilogue10collective18CollectiveEpilogueINS1F_23Sm100TmaWarpSpecializedILi3ELi2ELi32ELb1ELb0EEEJNS5_IJS18_SG_SH_EEENS5_IJNST_IS18_SC_EENST_INS5_IJNSA_ILi32EEESB_EEENS5_IJSC_NSA_ILi96EEEEEEEEEEESJ_SK_SJ_SK_NS1F_6fusion15FusionCallbacksIS1J_NS1S_17LinearCombinationISJ_fSJ_fLNS_15FloatRoundStyleE2EEES1K_S1R_JEEENS4_5SM1004TMEM4LOAD26SM100_TMEM_LOAD_32dp32b32xENS4_13SM90_TMA_LOADENS12_INS13_ILi2ELi4ELi3EEES16_NST_INS5_IJS17_S1M_EEENS5_IJS1M_SC_EEEEEEENS4_39AutoVectorizingCopyWithAssumedAlignmentILi128EEENS4_14SM90_TMA_STOREES27_S29_S29_EEEvvEEEEvNT_6ParamsE)
        /*098c*/ 	.short	0x0380
        /*098e*/ 	.short	0x0800


	//----- nvinfo : EIATTR_SW_WAR
	.align		4
.L_55:
        /*0990*/ 	.byte	0x04, 0x36
        /*0992*/ 	.short	(.L_57 - .L_56)
.L_56:
        /*0994*/ 	.word	0x00000008
.L_57:


//--------------------- .nv.callgraph             --------------------------
	.section	.nv.callgraph,"",@"SHT_CUDA_CALLGRAPH"
	.align	4
	.sectionentsize	8
	.align		4
        /*0000*/ 	.word	0x00000000
	.align		4
        /*0004*/ 	.word	0xffffffff
	.align		4
        /*0008*/ 	.word	index@(_ZN7cutlass13device_kernelINS_4gemm6kernel13GemmUniversalIN4cute5tupleIJiiiiEEENS1_10collective13CollectiveMmaINS1_35MainloopSm100TmaUmmaWarpSpecializedILi2ELi2ELi4ENS5_IJNS4_1CILi2EEENSA_ILi1EEESC_EEEEENS5_IJNSA_ILi128EEENSA_ILi192EEENSA_ILi256EEEEEENS_10bfloat16_tENS5_IJlSC_lEEESJ_SK_NS4_8TiledMMAINS4_8MMA_AtomIJNS4_26SM100_MMA_F16BF16_2x1SM_SSISJ_SJ_fLi128ELi192ELNS4_4UMMA5MajorE0ELSP_0ELNSO_7ScaleInE0ELSQ_0EEEEEENS4_6LayoutINS5_IJSC_SC_SC_EEENS5_IJNSA_ILi0EEESV_SV_EEEEENS5_IJNS4_10UnderscoreESY_SY_EEEEENS4_18SM100_TMA_2SM_LOADENS4_14ComposedLayoutINS4_7SwizzleILi3ELi4ELi3EEENS4_18smem_ptr_flag_bitsILi16EEENST_INS5_IJNSA_ILi8EEENSA_ILi64EEEEEENS5_IJS18_SC_EEEEEEEvNS4_8identityES11_S1C_vS1D_EENS_8epilogue10collective18CollectiveEpilogueINS1F_23Sm100TmaWarpSpecializedILi3ELi2ELi32ELb1ELb0EEEJNS5_IJS18_SG_SH_EEENS5_IJNST_IS18_SC_EENST_INS5_IJNSA_ILi32EEESB_EEENS5_IJSC_NSA_ILi96EEEEEEEEEEESJ_SK_SJ_SK_NS1F_6fusion15FusionCallbacksIS1J_NS1S_17LinearCombinationISJ_fSJ_fLNS_15FloatRoundStyleE2EEES1K_S1R_JEEENS4_5SM1004TMEM4LOAD26SM100_TMEM_LOAD_32dp32b32xENS4_13SM90_TMA_LOADENS12_INS13_ILi2ELi4ELi3EEES16_NST_INS5_IJS17_S1M_EEENS5_IJS1M_SC_EEEEEEENS4_39AutoVectorizingCopyWithAssumedAlignmentILi128EEENS4_14SM90_TMA_STOREES27_S29_S29_EEEvvEEEEvNT_6ParamsE)
	.align		4
        /*000c*/ 	.word	index@(__assertfail)
	.align		4
        /*0010*/ 	.word	0x00000000
	.align		4
        /*0014*/ 	.word	0xfffffffe
	.align		4
        /*0018*/ 	.word	0x00000000
	.align		4
        /*001c*/ 	.word	0xfffffffd
	.align		4
        /*0020*/ 	.word	0x00000000
	.align		4
        /*0024*/ 	.word	0xfffffffc


//--------------------- .nv.constant4             --------------------------
	.section	.nv.constant4,"a",@progbits
	.align	8
	.align		8
.nv.constant4:
        /*0000*/ 	.dword	__assertfail
	.align		8
        /*0008*/ 	.dword	__unnamed_1
	.align		8
        /*0010*/ 	.dword	__unnamed_2
	.align		8
        /*0018*/ 	.dword	_ZN39_INTERNAL_c7b45b6a_4_k_cu_d4f63fc6_69344cuda3std3__45__cpo5beginE
	.align		8
        /*0020*/ 	.dword	_ZN39_INTERNAL_c7b45b6a_4_k_cu_d4f63fc6_69344cuda3std3__45__cpo3endE
	.align		8
        /*0028*/ 	.dword	_ZN39_INTERNAL_c7b45b6a_4_k_cu_d4f63fc6_69344cuda3std3__45__cpo6cbeginE
	.align		8
        /*0030*/ 	.dword	_ZN39_INTERNAL_c7b45b6a_4_k_cu_d4f63fc6_69344cuda3std3__45__cpo4cendE
	.align		8
        /*0038*/ 	.dword	_ZN39_INTERNAL_c7b45b6a_4_k_cu_d4f63fc6_69344cuda3std3__441_GLOBAL__N__c7b45b6a_4_k_cu_d4f63fc6_69346ignoreE
	.align		8
        /*0040*/ 	.dword	_ZN39_INTERNAL_c7b45b6a_4_k_cu_d4f63fc6_69344cuda3std3__419piecewise_constructE
	.align		8
        /*0048*/ 	.dword	_ZN39_INTERNAL_c7b45b6a_4_k_cu_d4f63fc6_69344cuda3std3__48in_placeE
	.align		8
        /*0050*/ 	.dword	_ZN39_INTERNAL_c7b45b6a_4_k_cu_d4f63fc6_69344cuda3std6ranges3__45__cpo4swapE
	.align		8
        /*0058*/ 	.dword	_ZN39_INTERNAL_c7b45b6a_4_k_cu_d4f63fc6_69344cuda3std6ranges3__45__cpo9iter_moveE
	.align		8
        /*0060*/ 	.dword	_ZN39_INTERNAL_c7b45b6a_4_k_cu_d4f63fc6_69344cute7productE
	.align		8
        /*0068*/ 	.dword	_ZN39_INTERNAL_c7b45b6a_4_k_cu_d4f63fc6_69344cute1_E
	.align		8
        /*0070*/ 	.dword	$str$25
	.align		8
        /*0078*/ 	.dword	$str$26
	.align		8
        /*0080*/ 	.dword	$str$27
	.align		8
        /*0088*/ 	.dword	$str$28


//--------------------- .text._ZN7cutlass13device_kernelINS_4gemm6kernel13GemmUniversalIN4cute5tupleIJiiiiEEENS1_10collective13CollectiveMmaINS1_35MainloopSm100TmaUmmaWarpSpecializedILi2ELi2ELi4ENS5_IJNS4_1CILi2EEENSA_ILi1EEESC_EEEEENS5_IJNSA_ILi128EEENSA_ILi192EEENSA_ILi256EEEEEENS_10bfloat16_tENS5_IJlSC_lEEESJ_SK_NS4_8TiledMMAINS4_8MMA_AtomIJNS4_26SM100_MMA_F16BF16_2x1SM_SSISJ_SJ_fLi128ELi192ELNS4_4UMMA5MajorE0ELSP_0ELNSO_7ScaleInE0ELSQ_0EEEEEENS4_6LayoutINS5_IJSC_SC_SC_EEENS5_IJNSA_ILi0EEESV_SV_EEEEENS5_IJNS4_10UnderscoreESY_SY_EEEEENS4_18SM100_TMA_2SM_LOADENS4_14ComposedLayoutINS4_7SwizzleILi3ELi4ELi3EEENS4_18smem_ptr_flag_bitsILi16EEENST_INS5_IJNSA_ILi8EEENSA_ILi64EEEEEENS5_IJS18_SC_EEEEEEEvNS4_8identityES11_S1C_vS1D_EENS_8epilogue10collective18CollectiveEpilogueINS1F_23Sm100TmaWarpSpecializedILi3ELi2ELi32ELb1ELb0EEEJNS5_IJS18_SG_SH_EEENS5_IJNST_IS18_SC_EENST_INS5_IJNSA_ILi32EEESB_EEENS5_IJSC_NSA_ILi96EEEEEEEEEEESJ_SK_SJ_SK_NS1F_6fusion15FusionCallbacksIS1J_NS1S_17LinearCombinationISJ_fSJ_fLNS_15FloatRoundStyleE2EEES1K_S1R_JEEENS4_5SM1004TMEM4LOAD26SM100_TMEM_LOAD_32dp32b32xENS4_13SM90_TMA_LOADENS12_INS13_ILi2ELi4ELi3EEES16_NST_INS5_IJS17_S1M_EEENS5_IJS1M_SC_EEEEEEENS4_39AutoVectorizingCopyWithAssumedAlignmentILi128EEENS4_14SM90_TMA_STOREES27_S29_S29_EEEvvEEEEvNT_6ParamsE --------------------------
	.section	.text._ZN7cutlass13device_kernelINS_4gemm6kernel13GemmUniversalIN4cute5tupleIJiiiiEEENS1_10collective13CollectiveMmaINS1_35MainloopSm100TmaUmmaWarpSpecializedILi2ELi2ELi4ENS5_IJNS4_1CILi2EEENSA_ILi1EEESC_EEEEENS5_IJNSA_ILi128EEENSA_ILi192EEENSA_ILi256EEEEEENS_10bfloat16_tENS5_IJlSC_lEEESJ_SK_NS4_8TiledMMAINS4_8MMA_AtomIJNS4_26SM100_MMA_F16BF16_2x1SM_SSISJ_SJ_fLi128ELi192ELNS4_4UMMA5MajorE0ELSP_0ELNSO_7ScaleInE0ELSQ_0EEEEEENS4_6LayoutINS5_IJSC_SC_SC_EEENS5_IJNSA_ILi0EEESV_SV_EEEEENS5_IJNS4_10UnderscoreESY_SY_EEEEENS4_18SM100_TMA_2SM_LOADENS4_14ComposedLayoutINS4_7SwizzleILi3ELi4ELi3EEENS4_18smem_ptr_flag_bitsILi16EEENST_INS5_IJNSA_ILi8EEENSA_ILi64EEEEEENS5_IJS18_SC_EEEEEEEvNS4_8identityES11_S1C_vS1D_EENS_8epilogue10collective18CollectiveEpilogueINS1F_23Sm100TmaWarpSpecializedILi3ELi2ELi32ELb1ELb0EEEJNS5_IJS18_SG_SH_EEENS5_IJNST_IS18_SC_EENST_INS5_IJNSA_ILi32EEESB_EEENS5_IJSC_NSA_ILi96EEEEEEEEEEESJ_SK_SJ_SK_NS1F_6fusion15FusionCallbacksIS1J_NS1S_17LinearCombinationISJ_fSJ_fLNS_15FloatRoundStyleE2EEES1K_S1R_JEEENS4_5SM1004TMEM4LOAD26SM100_TMEM_LOAD_32dp32b32xENS4_13SM90_TMA_LOADENS12_INS13_ILi2ELi4ELi3EEES16_NST_INS5_IJS17_S1M_EEENS5_IJS1M_SC_EEEEEEENS4_39AutoVectorizingCopyWithAssumedAlignmentILi128EEENS4_14SM90_TMA_STOREES27_S29_S29_EEEvvEEEEvNT_6ParamsE,"ax",@progbits
	.align	128
.text._ZN7cutlass13device_kernelINS_4gemm6kernel13GemmUniversalIN4cute5tupleIJiiiiEEENS1_10collective13CollectiveMmaINS1_35MainloopSm100TmaUmmaWarpSpecializedILi2ELi2ELi4ENS5_IJNS4_1CILi2EEENSA_ILi1EEESC_EEEEENS5_IJNSA_ILi128EEENSA_ILi192EEENSA_ILi256EEEEEENS_10bfloat16_tENS5_IJlSC_lEEESJ_SK_NS4_8TiledMMAINS4_8MMA_AtomIJNS4_26SM100_MMA_F16BF16_2x1SM_SSISJ_SJ_fLi128ELi192ELNS4_4UMMA5MajorE0ELSP_0ELNSO_7ScaleInE0ELSQ_0EEEEEENS4_6LayoutINS5_IJSC_SC_SC_EEENS5_IJNSA_ILi0EEESV_SV_EEEEENS5_IJNS4_10UnderscoreESY_SY_EEEEENS4_18SM100_TMA_2SM_LOADENS4_14ComposedLayoutINS4_7SwizzleILi3ELi4ELi3EEENS4_18smem_ptr_flag_bitsILi16EEENST_INS5_IJNSA_ILi8EEENSA_ILi64EEEEEENS5_IJS18_SC_EEEEEEEvNS4_8identityES11_S1C_vS1D_EENS_8epilogue10collective18CollectiveEpilogueINS1F_23Sm100TmaWarpSpecializedILi3ELi2ELi32ELb1ELb0EEEJNS5_IJS18_SG_SH_EEENS5_IJNST_IS18_SC_EENST_INS5_IJNSA_ILi32EEESB_EEENS5_IJSC_NSA_ILi96EEEEEEEEEEESJ_SK_SJ_SK_NS1F_6fusion15FusionCallbacksIS1J_NS1S_17LinearCombinationISJ_fSJ_fLNS_15FloatRoundStyleE2EEES1K_S1R_JEEENS4_5SM1004TMEM4LOAD26SM100_TMEM_LOAD_32dp32b32xENS4_13SM90_TMA_LOADENS12_INS13_ILi2ELi4ELi3EEES16_NST_INS5_IJS17_S1M_EEENS5_IJS1M_SC_EEEEEEENS4_39AutoVectorizingCopyWithAssumedAlignmentILi128EEENS4_14SM90_TMA_STOREES27_S29_S29_EEEvvEEEEvNT_6ParamsE:
        .type           _ZN7cutlass13device_kernelINS_4gemm6kernel13GemmUniversalIN4cute5tupleIJiiiiEEENS1_10collective13CollectiveMmaINS1_35MainloopSm100TmaUmmaWarpSpecializedILi2ELi2ELi4ENS5_IJNS4_1CILi2EEENSA_ILi1EEESC_EEEEENS5_IJNSA_ILi128EEENSA_ILi192EEENSA_ILi256EEEEEENS_10bfloat16_tENS5_IJlSC_lEEESJ_SK_NS4_8TiledMMAINS4_8MMA_AtomIJNS4_26SM100_MMA_F16BF16_2x1SM_SSISJ_SJ_fLi128ELi192ELNS4_4UMMA5MajorE0ELSP_0ELNSO_7ScaleInE0ELSQ_0EEEEEENS4_6LayoutINS5_IJSC_SC_SC_EEENS5_IJNSA_ILi0EEESV_SV_EEEEENS5_IJNS4_10UnderscoreESY_SY_EEEEENS4_18SM100_TMA_2SM_LOADENS4_14ComposedLayoutINS4_7SwizzleILi3ELi4ELi3EEENS4_18smem_ptr_flag_bitsILi16EEENST_INS5_IJNSA_ILi8EEENSA_ILi64EEEEEENS5_IJS18_SC_EEEEEEEvNS4_8identityES11_S1C_vS1D_EENS_8epilogue10collective18CollectiveEpilogueINS1F_23Sm100TmaWarpSpecializedILi3ELi2ELi32ELb1ELb0EEEJNS5_IJS18_SG_SH_EEENS5_IJNST_IS18_SC_EENST_INS5_IJNSA_ILi32EEESB_EEENS5_IJSC_NSA_ILi96EEEEEEEEEEESJ_SK_SJ_SK_NS1F_6fusion15FusionCallbacksIS1J_NS1S_17LinearCombinationISJ_fSJ_fLNS_15FloatRoundStyleE2EEES1K_S1R_JEEENS4_5SM1004TMEM4LOAD26SM100_TMEM_LOAD_32dp32b32xENS4_13SM90_TMA_LOADENS12_INS13_ILi2ELi4ELi3EEES16_NST_INS5_IJS17_S1M_EEENS5_IJS1M_SC_EEEEEEENS4_39AutoVectorizingCopyWithAssumedAlignmentILi128EEENS4_14SM90_TMA_STOREES27_S29_S29_EEEvvEEEEvNT_6ParamsE,@function
        .size           _ZN7cutlass13device_kernelINS_4gemm6kernel13GemmUniversalIN4cute5tupleIJiiiiEEENS1_10collective13CollectiveMmaINS1_35MainloopSm100TmaUmmaWarpSpecializedILi2ELi2ELi4ENS5_IJNS4_1CILi2EEENSA_ILi1EEESC_EEEEENS5_IJNSA_ILi128EEENSA_ILi192EEENSA_ILi256EEEEEENS_10bfloat16_tENS5_IJlSC_lEEESJ_SK_NS4_8TiledMMAINS4_8MMA_AtomIJNS4_26SM100_MMA_F16BF16_2x1SM_SSISJ_SJ_fLi128ELi192ELNS4_4UMMA5MajorE0ELSP_0ELNSO_7ScaleInE0ELSQ_0EEEEEENS4_6LayoutINS5_IJSC_SC_SC_EEENS5_IJNSA_ILi0EEESV_SV_EEEEENS5_IJNS4_10UnderscoreESY_SY_EEEEENS4_18SM100_TMA_2SM_LOADENS4_14ComposedLayoutINS4_7SwizzleILi3ELi4ELi3EEENS4_18smem_ptr_flag_bitsILi16EEENST_INS5_IJNSA_ILi8EEENSA_ILi64EEEEEENS5_IJS18_SC_EEEEEEEvNS4_8identityES11_S1C_vS1D_EENS_8epilogue10collective18CollectiveEpilogueINS1F_23Sm100TmaWarpSpecializedILi3ELi2ELi32ELb1ELb0EEEJNS5_IJS18_SG_SH_EEENS5_IJNST_IS18_SC_EENST_INS5_IJNSA_ILi32EEESB_EEENS5_IJSC_NSA_ILi96EEEEEEEEEEESJ_SK_SJ_SK_NS1F_6fusion15FusionCallbacksIS1J_NS1S_17LinearCombinationISJ_fSJ_fLNS_15FloatRoundStyleE2EEES1K_S1R_JEEENS4_5SM1004TMEM4LOAD26SM100_TMEM_LOAD_32dp32b32xENS4_13SM90_TMA_LOADENS12_INS13_ILi2ELi4ELi3EEES16_NST_INS5_IJS17_S1M_EEENS5_IJS1M_SC_EEEEEEENS4_39AutoVectorizingCopyWithAssumedAlignmentILi128EEENS4_14SM90_TMA_STOREES27_S29_S29_EEEvvEEEEvNT_6ParamsE,(.L_x_178 - _ZN7cutlass13device_kernelINS_4gemm6kernel13GemmUniversalIN4cute5tupleIJiiiiEEENS1_10collective13CollectiveMmaINS1_35MainloopSm100TmaUmmaWarpSpecializedILi2ELi2ELi4ENS5_IJNS4_1CILi2EEENSA_ILi1EEESC_EEEEENS5_IJNSA_ILi128EEENSA_ILi192EEENSA_ILi256EEEEEENS_10bfloat16_tENS5_IJlSC_lEEESJ_SK_NS4_8TiledMMAINS4_8MMA_AtomIJNS4_26SM100_MMA_F16BF16_2x1SM_SSISJ_SJ_fLi128ELi192ELNS4_4UMMA5MajorE0ELSP_0ELNSO_7ScaleInE0ELSQ_0EEEEEENS4_6LayoutINS5_IJSC_SC_SC_EEENS5_IJNSA_ILi0EEESV_SV_EEEEENS5_IJNS4_10UnderscoreESY_SY_EEEEENS4_18SM100_TMA_2SM_LOADENS4_14ComposedLayoutINS4_7SwizzleILi3ELi4ELi3EEENS4_18smem_ptr_flag_bitsILi16EEENST_INS5_IJNSA_ILi8EEENSA_ILi64EEEEEENS5_IJS18_SC_EEEEEEEvNS4_8identityES11_S1C_vS1D_EENS_8epilogue10collective18CollectiveEpilogueINS1F_23Sm100TmaWarpSpecializedILi3ELi2ELi32ELb1ELb0EEEJNS5_IJS18_SG_SH_EEENS5_IJNST_IS18_SC_EENST_INS5_IJNSA_ILi32EEESB_EEENS5_IJSC_NSA_ILi96EEEEEEEEEEESJ_SK_SJ_SK_NS1F_6fusion15FusionCallbacksIS1J_NS1S_17LinearCombinationISJ_fSJ_fLNS_15FloatRoundStyleE2EEES1K_S1R_JEEENS4_5SM1004TMEM4LOAD26SM100_TMEM_LOAD_32dp32b32xENS4_13SM90_TMA_LOADENS12_INS13_ILi2ELi4ELi3EEES16_NST_INS5_IJS17_S1M_EEENS5_IJS1M_SC_EEEEEEENS4_39AutoVectorizingCopyWithAssumedAlignmentILi128EEENS4_14SM90_TMA_STOREES27_S29_S29_EEEvvEEEEvNT_6ParamsE)
        .other          _ZN7cutlass13device_kernelINS_4gemm6kernel13GemmUniversalIN4cute5tupleIJiiiiEEENS1_10collective13CollectiveMmaINS1_35MainloopSm100TmaUmmaWarpSpecializedILi2ELi2ELi4ENS5_IJNS4_1CILi2EEENSA_ILi1EEESC_EEEEENS5_IJNSA_ILi128EEENSA_ILi192EEENSA_ILi256EEEEEENS_10bfloat16_tENS5_IJlSC_lEEESJ_SK_NS4_8TiledMMAINS4_8MMA_AtomIJNS4_26SM100_MMA_F16BF16_2x1SM_SSISJ_SJ_fLi128ELi192ELNS4_4UMMA5MajorE0ELSP_0ELNSO_7ScaleInE0ELSQ_0EEEEEENS4_6LayoutINS5_IJSC_SC_SC_EEENS5_IJNSA_ILi0EEESV_SV_EEEEENS5_IJNS4_10UnderscoreESY_SY_EEEEENS4_18SM100_TMA_2SM_LOADENS4_14ComposedLayoutINS4_7SwizzleILi3ELi4ELi3EEENS4_18smem_ptr_flag_bitsILi16EEENST_INS5_IJNSA_ILi8EEENSA_ILi64EEEEEENS5_IJS18_SC_EEEEEEEvNS4_8identityES11_S1C_vS1D_EENS_8epilogue10collective18CollectiveEpilogueINS1F_23Sm100TmaWarpSpecializedILi3ELi2ELi32ELb1ELb0EEEJNS5_IJS18_SG_SH_EEENS5_IJNST_IS18_SC_EENST_INS5_IJNSA_ILi32EEESB_EEENS5_IJSC_NSA_ILi96EEEEEEEEEEESJ_SK_SJ_SK_NS1F_6fusion15FusionCallbacksIS1J_NS1S_17LinearCombinationISJ_fSJ_fLNS_15FloatRoundStyleE2EEES1K_S1R_JEEENS4_5SM1004TMEM4LOAD26SM100_TMEM_LOAD_32dp32b32xENS4_13SM90_TMA_LOADENS12_INS13_ILi2ELi4ELi3EEES16_NST_INS5_IJS17_S1M_EEENS5_IJS1M_SC_EEEEEEENS4_39AutoVectorizingCopyWithAssumedAlignmentILi128EEENS4_14SM90_TMA_STOREES27_S29_S29_EEEvvEEEEvNT_6ParamsE,@"STO_CUDA_ENTRY STV_DEFAULT"
_ZN7cutlass13device_kernelINS_4gemm6kernel13GemmUniversalIN4cute5tupleIJiiiiEEENS1_10collective13CollectiveMmaINS1_35MainloopSm100TmaUmmaWarpSpecializedILi2ELi2ELi4ENS5_IJNS4_1CILi2EEENSA_ILi1EEESC_EEEEENS5_IJNSA_ILi128EEENSA_ILi192EEENSA_ILi256EEEEEENS_10bfloat16_tENS5_IJlSC_lEEESJ_SK_NS4_8TiledMMAINS4_8MMA_AtomIJNS4_26SM100_MMA_F16BF16_2x1SM_SSISJ_SJ_fLi128ELi192ELNS4_4UMMA5MajorE0ELSP_0ELNSO_7ScaleInE0ELSQ_0EEEEEENS4_6LayoutINS5_IJSC_SC_SC_EEENS5_IJNSA_ILi0EEESV_SV_EEEEENS5_IJNS4_10UnderscoreESY_SY_EEEEENS4_18SM100_TMA_2SM_LOADENS4_14ComposedLayoutINS4_7SwizzleILi3ELi4ELi3EEENS4_18smem_ptr_flag_bitsILi16EEENST_INS5_IJNSA_ILi8EEENSA_ILi64EEEEEENS5_IJS18_SC_EEEEEEEvNS4_8identityES11_S1C_vS1D_EENS_8epilogue10collective18CollectiveEpilogueINS1F_23Sm100TmaWarpSpecializedILi3ELi2ELi32ELb1ELb0EEEJNS5_IJS18_SG_SH_EEENS5_IJNST_IS18_SC_EENST_INS5_IJNSA_ILi32EEESB_EEENS5_IJSC_NSA_ILi96EEEEEEEEEEESJ_SK_SJ_SK_NS1F_6fusion15FusionCallbacksIS1J_NS1S_17LinearCombinationISJ_fSJ_fLNS_15FloatRoundStyleE2EEES1K_S1R_JEEENS4_5SM1004TMEM4LOAD26SM100_TMEM_LOAD_32dp32b32xENS4_13SM90_TMA_LOADENS12_INS13_ILi2ELi4ELi3EEES16_NST_INS5_IJS17_S1M_EEENS5_IJS1M_SC_EEEEEEENS4_39AutoVectorizingCopyWithAssumedAlignmentILi128EEENS4_14SM90_TMA_STOREES27_S29_S29_EEEvvEEEEvNT_6ParamsE:
[----:B------:R-:W1:Y:S01]  /*0000*/  LDC R1, c[0x0][0x37c] ;  /* 0x0000df00ff017b82 */ /* 0x000e620000000800 */
[----:B------:R-:W2:Y:S01]  /*0010*/  S2R R105, SR_TID.X ;  /* 0x0000000000697919 */ /* 0x000ea20000002100 */
[----:B------:R-:W3:Y:S06]  /*0020*/  LDCU.64 UR8, c[0x0][0x890] ;  /* 0x00011200ff0877ac */ /* 0x000eec0008000a00 */
[----:B------:R-:W4:Y:S01]  /*0030*/  S2UR UR37, SR_CgaCtaId ;  /* 0x00000000002579c3 */ /* 0x000f220000008800 */
[----:B------:R-:W-:Y:S02]  /*0040*/  PRMT R92, RZ, 0x7610, R92 ;  /* 0x00007610ff5c7816 */ /* 0x000fe4000000005c */
[----:B------:R-:W-:Y:S01]  /*0050*/  ELECT P1, URZ, PT ;  /* 0x0000000000ff782f */ /* 0x000fe20003820000 */
[----:B------:R-:W1:Y:S01]  /*0060*/  LDCU.64 UR52, c[0x0][0x358] ;  /* 0x00006b00ff3477ac */ /* 0x000e620008000a00 */
[----:B---3--:R-:W-:-:S04]  /*0070*/  UISETP.NE.U32.AND UP0, UPT, UR8, URZ, UPT ;  /* 0x000000ff0800728c */ /* 0x008fc8000bf05070 */
[----:B------:R-:W-:Y:S02]  /*0080*/  UISETP.NE.AND.EX UP0, UPT, UR9, URZ, UPT, UP0 ;  /* 0x000000ff0900728c */ /* 0x000fe4000bf05300 */
[----:B----4-:R-:W-:Y:S02]  /*0090*/  ULOP3.LUT UR5, UR37, 0x1, URZ, 0xc0, !UPT ;  /* 0x0000000125057892 */ /* 0x010fe4000f8ec0ff */
[----:B------:R-:W-:Y:S01]  /*00a0*/  ULOP3.LUT UR4, UR37, 0x1, URZ, 0x3c, !UPT ;  /* 0x0000000125047892 */ /* 0x000fe2000f8e3cff */
[----:B--2---:R-:W-:-:S03]  /*00b0*/  SHF.R.U32.HI R96, RZ, 0x5, R105 ;  /* 0x00000005ff607819 */ /* 0x004fc60000011669 */
[----:B------:R-:W-:Y:S02]  /*00c0*/  IMAD.U32 R12, RZ, RZ, UR5 ;  /* 0x00000005ff0c7e24 */ /* 0x000fe4000f8e00ff */
[----:B------:R-:W-:Y:S01]  /*00d0*/  IMAD.U32 R11, RZ, RZ, UR4 ;  /* 0x00000004ff0b7e24 */ /* 0x000fe2000f8e00ff */
[----:B------:R-:W2:Y:S02]  /*00e0*/  SHFL.IDX PT, R0, R96, RZ, 0x1f ;  /* 0x00001fff60007589 */ /* 0x000ea400000e0000 */
[----:B--2---:R-:W-:Y:S01]  /*00f0*/  R2UR UR10, R0 ;  /* 0x00000000000a72ca */ /* 0x004fe200000e0000 */
[----:B-1----:R-:W-:-:S14]  /*0100*/  BRA.U UP0, `(.L_x_0) ;  /* 0x00000001002c7547 */ /* 0x002fdc000b800000 */
[----:B------:R-:W1:Y:S02]  /*0110*/  LDCU.64 UR4, c[0x0][0x888] ;  /* 0x00011100ff0477ac */ /* 0x000e640008000a00 */
[----:B-1----:R-:W-:-:S04]  /*0120*/  UISETP.NE.U32.AND UP0, UPT, UR4, URZ, UPT ;  /* 0x000000ff0400728c */ /* 0x002fc8000bf05070 */
[----:B------:R-:W-:-:S09]  /*0130*/  UISETP.NE.AND.EX UP0, UPT, UR5, URZ, UPT, UP0 ;  /* 0x000000ff0500728c */ /* 0x000fd2000bf05300 */
[----:B------:R-:W-:Y:S05]  /*0140*/  BRA.U !UP0, `(.L_x_1) ;  /* 0x0000000108107547 */ /* 0x000fea000b800000 */
[----:B------:R-:W1:Y:S02]  /*0150*/  LDC.64 R2, c[0x0][0x888] ;  /* 0x00022200ff027b82 */ /* 0x000e640000000a00 */
[----:B-1----:R1:W5:Y:S01]  /*0160*/  LDG.E R49, desc[UR52][R2.64] ;  /* 0x0000003402317981 */ /* 0x002362000c1e1900 */
[----:B------:R-:W-:Y:S01]  /*0170*/  HFMA2 R92, -RZ, RZ, 0, 5.9604644775390625e-08 ;  /* 0x00000001ff5c7431 */ /* 0x000fe200000001ff */
[----:B------:R-:W-:Y:S05]  /*0180*/  BRA `(.L_x_0) ;  /* 0x00000000000c7947 */ /* 0x000fea0003800000 */
.L_x_1:
[----:B------:R-:W1:Y:S01]  /*0190*/  LDCU UR4, c[0x0][0x880] ;  /* 0x00011000ff0477ac */ /* 0x000e620008000800 */
[----:B------:R-:W-:Y:S01]  /*01a0*/  HFMA2 R92, -RZ, RZ, 0, 5.9604644775390625e-08 ;  /* 0x00000001ff5c7431 */ /* 0x000fe200000001ff */
[----:B-1----:R-:W-:-:S07]  /*01b0*/  MOV R49, UR4 ;  /* 0x0000000400317c02 */ /* 0x002fce0008000f00 */
.L_x_0:
[----:B------:R-:W2:Y:S02]  /*01c0*/  LDCU.64 UR4, c[0x0][0x8b0] ;  /* 0x00011600ff0477ac */ /* 0x000ea40008000a00 */
[----:B--2---:R-:W-:-:S04]  /*01d0*/  UISETP.NE.U32.AND UP0, UPT, UR4, URZ, UPT ;  /* 0x000000ff0400728c */ /* 0x004fc8000bf05070 */
[----:B------:R-:W-:-:S09]  /*01e0*/  UISETP.NE.AND.EX UP0, UPT, UR5, URZ, UPT, UP0 ;  /* 0x000000ff0500728c */ /* 0x000fd2000bf05300 */
[----:B------:R-:W-:Y:S05]  /*01f0*/  BRA.U UP0, `(.L_x_2) ;  /* 0x0000000100247547 */ /* 0x000fea000b800000 */
[----:B------:R-:W2:Y:S02]  /*0200*/  LDCU.64 UR4, c[0x0][0x8a8] ;  /* 0x00011500ff0477ac */ /* 0x000ea40008000a00 */
[----:B--2---:R-:W-:-:S04]  /*0210*/  UISETP.NE.U32.AND UP0, UPT, UR4, URZ, UPT ;  /* 0x000000ff0400728c */ /* 0x004fc8000bf05070 */
[----:B------:R-:W-:-:S09]  /*0220*/  UISETP.NE.AND.EX UP0, UPT, UR5, URZ, UPT, UP0 ;  /* 0x000000ff0500728c */ /* 0x000fd2000bf05300 */
[----:B------:R-:W-:Y:S05]  /*0230*/  BRA.U !UP0, `(.L_x_3) ;  /* 0x00000001080c7547 */ /* 0x000fea000b800000 */
[----:B------:R-:W2:Y:S02]  /*0240*/  LDC.64 R46, c[0x0][0x8a8] ;  /* 0x00022a00ff2e7b82 */ /* 0x000ea40000000a00 */
[----:B--2---:R2:W5:Y:S01]  /*0250*/  LDG.E R46, desc[UR52][R46.64] ;  /* 0x000000342e2e7981 */ /* 0x004562000c1e1900 */
[----:B------:R-:W-:Y:S05]  /*0260*/  BRA `(.L_x_2) ;  /* 0x0000000000087947 */ /* 0x000fea0003800000 */
.L_x_3:
[----:B------:R-:W2:Y:S02]  /*0270*/  LDCU UR4, c[0x0][0x8a0] ;  /* 0x00011400ff0477ac */ /* 0x000ea40008000800 */
[----:B--2---:R-:W-:Y:S02]  /*0280*/  MOV R46, UR4 ;  /* 0x00000004002e7c02 */ /* 0x004fe40008000f00 */
.L_x_2:
[----:B------:R-:W-:Y:S01]  /*0290*/  IMAD.U32 R0, RZ, RZ, UR10 ;  /* 0x0000000aff007e24 */ /* 0x000fe2000f8e00ff */
[----:B------:R-:W-:Y:S04]  /*02a0*/  BSSY.RECONVERGENT B0, `(.L_x_4) ;  /* 0x000000c000007945 */ /* 0x000fe80003800200 */
[C---:B------:R-:W-:Y:S02]  /*02b0*/  ISETP.NE.OR P2, PT, R0.reuse, 0x1, !P1 ;  /* 0x000000010000780c */ /* 0x040fe40004f45670 */
[----:B------:R-:W-:-:S11]  /*02c0*/  ISETP.NE.OR P0, PT, R0, 0x3, !P1 ;  /* 0x000000030000780c */ /* 0x000fd60004f05670 */
[----:B------:R-:W-:Y:S05]  /*02d0*/  @P2 BRA `(.L_x_5) ;  /* 0x0000000000202947 */ /* 0x000fea0003800000 */
[----:B------:R-:W3:Y:S02]  /*02e0*/  LDCU.64 UR4, c[0x0][0x348] ;  /* 0x00006900ff0477ac */ /* 0x000ee40008000a00 */
[----:B---3--:R-:W-:Y:S02]  /*02f0*/  UIADD3 UR6, UP1, UPT, UR4, 0x80, URZ ;  /* 0x0000008004067890 */ /* 0x008fe4000ff3e0ff */
[----:B------:R-:W-:Y:S02]  /*0300*/  UIADD3 UR4, UP0, UPT, UR4, 0x180, URZ ;  /* 0x0000018004047890 */ /* 0x000fe4000ff1e0ff */
[----:B------:R-:W-:Y:S02]  /*0310*/  UIADD3.X UR7, UPT, UPT, URZ, UR5, URZ, UP1, !UPT ;  /* 0x00000005ff077290 */ /* 0x000fe40008ffe4ff */
[----:B------:R-:W-:-:S07]  /*0320*/  UIADD3.X UR5, UPT, UPT, URZ, UR5, URZ, UP0, !UPT ;  /* 0x00000005ff057290 */ /* 0x000fce00087fe4ff */
[----:B------:R3:W-:Y:S02]  /*0330*/  UTMACCTL.PF [UR6] ;  /* 0x00000000060079b9 */ /* 0x0007e40008040000 */
[----:B------:R3:W-:Y:S02]  /*0340*/  UTMACCTL.PF [UR4] ;  /* 0x00000000040079b9 */ /* 0x0007e40008040000 */
[----:B---3--:R-:W-:Y:S01]  /*0350*/  NOP ;  /* 0x0000000000007918 */ /* 0x008fe20000000000 */
.L_x_5:
[----:B------:R-:W-:Y:S05]  /*0360*/  BSYNC.RECONVERGENT B0 ;  /* 0x0000000000007941 */ /* 0x000fea0003800200 */
.L_x_4:
[----:B------:R-:W-:Y:S04]  /*0370*/  BSSY.RECONVERGENT B0, `(.L_x_6) ;  /* 0x000000a000007945 */ /* 0x000fe80003800200 */
        /* <DEDUP_REMOVED lines=9> */
.L_x_7:
[----:B------:R-:W-:Y:S05]  /*0410*/  BSYNC.RECONVERGENT B0 ;  /* 0x0000000000007941 */ /* 0x000fea0003800200 */
.L_x_6:
[----:B------:R-:W3:Y:S01]  /*0420*/  LDCU.64 UR4, c[0x0][0x888] ;  /* 0x00011100ff0477ac */ /* 0x000ee20008000a00 */
[----:B------:R-:W-:Y:S02]  /*0430*/  UISETP.EQ.U32.AND UP1, UPT, UR8, URZ, UPT ;  /* 0x000000ff0800728c */ /* 0x000fe4000bf22070 */
[----:B------:R-:W-:Y:S02]  /*0440*/  UPLOP3.LUT UP5, UPT, UPT, UPT, UPT, 0x80, 0x8 ;  /* 0x000000000008789c */ /* 0x000fe40003faf070 */
[----:B---3--:R-:W-:-:S04]  /*0450*/  UISETP.NE.U32.AND UP0, UPT, UR4, URZ, UPT ;  /* 0x000000ff0400728c */ /* 0x008fc8000bf05070 */
[----:B------:R-:W-:-:S04]  /*0460*/  UISETP.NE.AND.EX UP0, UPT, UR5, URZ, UPT, UP0 ;  /* 0x000000ff0500728c */ /* 0x000fc8000bf05300 */
[----:B------:R-:W-:-:S04]  /*0470*/  UISETP.EQ.OR.EX UP2, UPT, UR9, URZ, !UP0, UP1 ;  /* 0x000000ff0900728c */ /* 0x000fc8000c742710 */
[----:B------:R-:W-:-:S05]  /*0480*/  UP2UR UR50, UPR, URZ, 0x4 ;  /* 0x00000004ff327883 */ /* 0x000fca0008000000 */
[----:B------:R-:W-:Y:S07]  /*0490*/  BRA.U !UP2, `(.L_x_8) ;  /* 0x000000010a207547 */ /* 0x000fee000b800000 */
[----:B------:R-:W-:Y:S01]  /*04a0*/  UISETP.NE.U32.AND UP2, UPT, UR8, URZ, UPT ;  /* 0x000000ff0800728c */ /* 0x000fe2000bf45070 */
[----:B-----5:R-:W-:Y:S01]  /*04b0*/  FSETP.NEU.AND P0, PT, R49, RZ, PT ;  /* 0x000000ff3100720b */ /* 0x020fe20003f0d000 */
[----:B------:R-:W-:Y:S02]  /*04c0*/  USEL UR4, URZ, 0xffffffff, UP0 ;  /* 0xffffffffff047887 */ /* 0x000fe40008000000 */
[----:B------:R-:W-:-:S10]  /*04d0*/  UISETP.NE.AND.EX UP2, UPT, UR9, URZ, UPT, UP2 ;  /* 0x000000ff0900728c */ /* 0x000fd4000bf45320 */
[----:B------:R-:W-:Y:S01]  /*04e0*/  VOTEU.ANY UP1, P0 ;  /* 0x0000000000ff7886 */ /* 0x000fe20000020100 */
[----:B------:R-:W-:-:S04]  /*04f0*/  @!UP2 USEL UR4, URZ, 0xffffffff, UP1 ;  /* 0xffffffffff04a887 */ /* 0x000fc80008800000 */
[----:B------:R-:W-:-:S04]  /*0500*/  ULOP3.LUT UR4, UR4, 0x1, URZ, 0xc0, !UPT ;  /* 0x0000000104047892 */ /* 0x000fc8000f8ec0ff */
[----:B------:R-:W-:-:S11]  /*0510*/  UISETP.NE.U32.AND UP5, UPT, UR4, 0x1, UPT ;  /* 0x000000010400788c */ /* 0x000fd6000bfa5070 */
.L_x_8:
[----:B------:R-:W3:Y:S01]  /*0520*/  SHFL.IDX PT, R0, R96, RZ, 0x1f ;  /* 0x00001fff60007589 */ /* 0x000ee200000e0000 */
[----:B------:R-:W-:Y:S01]  /*0530*/  R2UR UR4, R12 ;  /* 0x000000000c0472ca */ /* 0x000fe200000e0000 */
[----:B------:R-:W-:-:S04]  /*0540*/  UISETP.NE.AND UP1, UPT, UR10, 0x2, UPT ;  /* 0x000000020a00788c */ /* 0x000fc8000bf25270 */
[----:B------:R-:W-:-:S08]  /*0550*/  USEL UR38, URZ, 0x1, UP1 ;  /* 0x00000001ff267887 */ /* 0x000fd00008800000 */
[----:B------:R-:W-:-:S06]  /*0560*/  UISETP.EQ.AND UP2, UPT, UR4, URZ, !UP1 ;  /* 0x000000ff0400728c */ /* 0x000fcc000cf42270 */
[----:B------:R-:W-:Y:S02]  /*0570*/  PLOP3.LUT P5, PT, P1, PT, UP2, 0x80, 0x8 ;  /* 0x000000000008781c */ /* 0x000fe40000faf028 */
[----:B---3--:R-:W-:-:S13]  /*0580*/  ISETP.NE.AND P0, PT, R0, RZ, PT ;  /* 0x000000ff0000720c */ /* 0x008fda0003f05270 */
[----:B------:R-:W-:Y:S05]  /*0590*/  @P0 BRA `(.L_x_9) ;  /* 0x0000000000340947 */ /* 0x000fea0003800000 */
[----:B------:R-:W-:Y:S01]  /*05a0*/  UMOV UR4, 0x400 ;  /* 0x0000040000047882 */ /* 0x000fe20000000000 */
[----:B------:R-:W-:Y:S01]  /*05b0*/  UMOV UR6, 0x1 ;  /* 0x0000000100067882 */ /* 0x000fe20000000000 */
[----:B------:R-:W-:Y:S02]  /*05c0*/  ULEA UR4, UR37, UR4, 0x18 ;  /* 0x0000000425047291 */ /* 0x000fe4000f8ec0ff */
[----:B------:R-:W-:-:S04]  /*05d0*/  UIADD3 UR6, UPT, UPT, -UR6, 0x100000, URZ ;  /* 0x0010000006067890 */ /* 0x000fc8000fffe1ff */
[----:B------:R-:W-:Y:S02]  /*05e0*/  USHF.L.U32 UR7, UR6, 0xb, URZ ;  /* 0x0000000b06077899 */ /* 0x000fe400080006ff */
[----:B------:R-:W-:Y:S01]  /*05f0*/  USHF.L.U32 UR6, UR6, 0x1, URZ ;  /* 0x0000000106067899 */ /* 0x000fe200080006ff */
[----:B------:R-:W-:Y:S01]  /*0600*/  ELECT P0, URZ, PT ;  /* 0x0000000000ff782f */ /* 0x000fe20003800000 */
[----:B------:R-:W3:Y:S10]  /*0610*/  FENCE.VIEW.ASYNC.S ;  /* 0x00000000000073c6 */ /* 0x000ef40000000000 */
[----:B---3--:R3:W4:Y:S01]  /*0620*/  SYNCS.EXCH.64 URZ, [UR4], UR6 ;  /* 0x0000000604ff75b2 */ /* 0x0087220008000100 */
[----:B------:R3:W1:Y:S01]  /*0630*/  SYNCS.EXCH.64 URZ, [UR4+0x10], UR6 ;  /* 0x0000100604ff75b2 */ /* 0x0006620008000100 */
[----:B------:R3:W1:Y:S01]  /*0640*/  SYNCS.EXCH.64 URZ, [UR4+0x8], UR6 ;  /* 0x0000080604ff75b2 */ /* 0x0006620008000100 */
[----:B------:R3:W1:Y:S01]  /*0650*/  SYNCS.EXCH.64 URZ, [UR4+0x18], UR6 ;  /* 0x0000180604ff75b2 */ /* 0x0006620008000100 */
[----:B------:R-:W-:Y:S01]  /*0660*/  NOP ;  /* 0x0000000000007918 */ /* 0x000fe20000000000 */
.L_x_9:
[----:B------:R-:W2:Y:S01]  /*0670*/  SHFL.IDX PT, R0, R96, RZ, 0x1f ;  /* 0x00001fff60007589 */ /* 0x000ea200000e0000 */
[----:B------:R-:W-:Y:S01]  /*0680*/  NOP ;  /* 0x0000000000007918 */ /* 0x000fe20000000000 */
[----:B--2---:R-:W-:-:S13]  /*0690*/  ISETP.NE.AND P0, PT, R0, 0x1, PT ;  /* 0x000000010000780c */ /* 0x004fda0003f05270 */
[----:B------:R-:W-:Y:S05]  /*06a0*/  @P0 BRA `(.L_x_10) ;  /* 0x00000000004c0947 */ /* 0x000fea0003800000 */
[----:B---3--:R-:W-:Y:S01]  /*06b0*/  UMOV UR4, 0x400 ;  /* 0x0000040000047882 */ /* 0x008fe20000000000 */
[----:B------:R-:W-:Y:S01]  /*06c0*/  UMOV UR8, 0x20 ;  /* 0x0000002000087882 */ /* 0x000fe20000000000 */
[----:B------:R-:W-:Y:S01]  /*06d0*/  UMOV UR6, 0x80 ;  /* 0x0000008000067882 */ /* 0x000fe20000000000 */
[----:B------:R-:W-:Y:S02]  /*06e0*/  ULEA UR4, UR37, UR4, 0x18 ;  /* 0x0000000425047291 */ /* 0x000fe4000f8ec0ff */
[----:B------:R-:W-:-:S04]  /*06f0*/  UIADD3 UR8, UPT, UPT, -UR8, 0x100000, URZ ;  /* 0x0010000008087890 */ /* 0x000fc8000fffe1ff */
[----:B------:R-:W-:Y:S02]  /*0700*/  USHF.L.U32 UR9, UR8, 0xb, URZ ;  /* 0x0000000b08097899 */ /* 0x000fe400080006ff */
[----:B------:R-:W-:Y:S02]  /*0710*/  USHF.L.U32 UR8, UR8, 0x1, URZ ;  /* 0x0000000108087899 */ /* 0x000fe400080006ff */
[----:B------:R-:W-:-:S04]  /*0720*/  UIADD3 UR6, UPT, UPT, -UR6, 0x100000, URZ ;  /* 0x0010000006067890 */ /* 0x000fc8000fffe1ff */
[----:B------:R-:W-:Y:S02]  /*0730*/  USHF.L.U32 UR7, UR6, 0xb, URZ ;  /* 0x0000000b06077899 */ /* 0x000fe400080006ff */
[----:B------:R-:W-:Y:S01]  /*0740*/  USHF.L.U32 UR6, UR6, 0x1, URZ ;  /* 0x0000000106067899 */ /* 0x000fe200080006ff */
[----:B------:R-:W-:Y:S01]  /*0750*/  ELECT P0, URZ, PT ;  /* 0x0000000000ff782f */ /* 0x000fe20003800000 */
[----:B------:R-:W2:Y:S02]  /*0760*/  FENCE.VIEW.ASYNC.S ;  /* 0x00000000000073c6 */ /* 0x000ea40000000000 */
[----:B--2---:R2:W3:Y:S08]  /*0770*/  SYNCS.EXCH.64 URZ, [UR4+0x20], UR8 ;  /* 0x0000200804ff75b2 */ /* 0x0044f00008000100 */
[----:B------:R2:W1:Y:S01]  /*0780*/  SYNCS.EXCH.64 URZ, [UR4+0x38], UR6 ;  /* 0x0000380604ff75b2 */ /* 0x0004620008000100 */
[----:B------:R2:W1:Y:S01]  /*0790*/  SYNCS.EXCH.64 URZ, [UR4+0x28], UR8 ;  /* 0x0000280804ff75b2 */ /* 0x0004620008000100 */
[----:B------:R2:W1:Y:S01]  /*07a0*/  SYNCS.EXCH.64 URZ, [UR4+0x40], UR6 ;  /* 0x0000400604ff75b2 */ /* 0x0004620008000100 */
[----:B------:R2:W1:Y:S01]  /*07b0*/  SYNCS.EXCH.64 URZ, [UR4+0x30], UR8 ;  /* 0x0000300804ff75b2 */ /* 0x0004620008000100 */
[----:B------:R2:W1:Y:S01]  /*07c0*/  SYNCS.EXCH.64 URZ, [UR4+0x48], UR6 ;  /* 0x0000480604ff75b2 */ /* 0x0004620008000100 */
[----:B------:R-:W-:Y:S01]  /*07d0*/  NOP ;  /* 0x0000000000007918 */ /* 0x000fe20000000000 */
.L_x_10:
[----:B------:R-:W4:Y:S01]  /*07e0*/  SHFL.IDX PT, R0, R96, RZ, 0x1f ;  /* 0x00001fff60007589 */ /* 0x000f2200000e0000 */
[----:B------:R-:W-:Y:S01]  /*07f0*/  NOP ;  /* 0x0000000000007918 */ /* 0x000fe20000000000 */
[----:B----4-:R-:W-:-:S13]  /*0800*/  ISETP.NE.AND P0, PT, R0, 0x3, PT ;  /* 0x000000030000780c */ /* 0x010fda0003f05270 */
[----:B------:R-:W-:Y:S05]  /*0810*/  @P0 BRA `(.L_x_11) ;  /* 0x00000000002c0947 */ /* 0x000fea0003800000 */
[----:B--23--:R-:W-:Y:S01]  /*0820*/  UMOV UR4, 0x400 ;  /* 0x0000040000047882 */ /* 0x00cfe20000000000 */
[----:B------:R-:W-:Y:S01]  /*0830*/  UMOV UR6, 0x20 ;  /* 0x0000002000067882 */ /* 0x000fe20000000000 */
[----:B------:R-:W-:Y:S02]  /*0840*/  ULEA UR4, UR37, UR4, 0x18 ;  /* 0x0000000425047291 */ /* 0x000fe4000f8ec0ff */
[----:B------:R-:W-:-:S04]  /*0850*/  UIADD3 UR6, UPT, UPT, -UR6, 0x100000, URZ ;  /* 0x0010000006067890 */ /* 0x000fc8000fffe1ff */
[----:B------:R-:W-:Y:S02]  /*0860*/  USHF.L.U32 UR7, UR6, 0xb, URZ ;  /* 0x0000000b06077899 */ /* 0x000fe400080006ff */
[----:B------:R-:W-:Y:S01]  /*0870*/  USHF.L.U32 UR6, UR6, 0x1, URZ ;  /* 0x0000000106067899 */ /* 0x000fe200080006ff */
[----:B------:R-:W-:Y:S01]  /*0880*/  ELECT P0, URZ, PT ;  /* 0x0000000000ff782f */ /* 0x000fe20003800000 */
[----:B------:R-:W2:Y:S10]  /*0890*/  FENCE.VIEW.ASYNC.S ;  /* 0x00000000000073c6 */ /* 0x000eb40000000000 */
[----:B--2---:R4:W2:Y:S01]  /*08a0*/  SYNCS.EXCH.64 URZ, [UR4+0x50], UR6 ;  /* 0x0000500604ff75b2 */ /* 0x0048a20008000100 */
[----:B------:R4:W3:Y:S02]  /*08b0*/  SYNCS.EXCH.64 URZ, [UR4+0x58], UR6 ;  /* 0x0000580604ff75b2 */ /* 0x0008e40008000100 */
[----:B----4-:R-:W-:Y:S01]  /*08c0*/  NOP ;  /* 0x0000000000007918 */ /* 0x010fe20000000000 */
.L_x_11:
[----:B------:R-:W4:Y:S01]  /*08d0*/  SHFL.IDX PT, R0, R96, RZ, 0x1f ;  /* 0x00001fff60007589 */ /* 0x000f2200000e0000 */
[----:B------:R-:W-:Y:S01]  /*08e0*/  NOP ;  /* 0x0000000000007918 */ /* 0x000fe20000000000 */
[----:B----4-:R-:W-:-:S13]  /*08f0*/  ISETP.NE.AND P0, PT, R0, 0x4, PT ;  /* 0x000000040000780c */ /* 0x010fda0003f05270 */
[----:B------:R-:W-:Y:S05]  /*0900*/  @P0 BRA `(.L_x_12) ;  /* 0x0000000000480947 */ /* 0x000fea0003800000 */
[----:B--23--:R-:W-:Y:S01]  /*0910*/  UMOV UR6, 0x1e0 ;  /* 0x000001e000067882 */ /* 0x00cfe20000000000 */
[----:B------:R-:W-:Y:S01]  /*0920*/  UMOV UR4, 0x400 ;  /* 0x0000040000047882 */ /* 0x000fe20000000000 */
[----:B------:R-:W-:Y:S01]  /*0930*/  USEL UR6, UR6, 0x1a0, UP5 ;  /* 0x000001a006067887 */ /* 0x000fe2000a800000 */
        /* <DEDUP_REMOVED lines=10> */
[----:B--2---:R4:W2:Y:S08]  /*09e0*/  SYNCS.EXCH.64 URZ, [UR4+0x60], UR8 ;  /* 0x0000600804ff75b2 */ /* 0x0048b00008000100 */
[----:B------:R4:W3:Y:S01]  /*09f0*/  SYNCS.EXCH.64 URZ, [UR4+0x70], UR6 ;  /* 0x0000700604ff75b2 */ /* 0x0008e20008000100 */
[----:B------:R4:W1:Y:S01]  /*0a00*/  SYNCS.EXCH.64 URZ, [UR4+0x68], UR8 ;  /* 0x0000680804ff75b2 */ /* 0x0008620008000100 */
[----:B------:R4:W1:Y:S02]  /*0a10*/  SYNCS.EXCH.64 URZ, [UR4+0x78], UR6 ;  /* 0x0000780604ff75b2 */ /* 0x0008640008000100 */
[----:B----4-:R-:W-:Y:S01]  /*0a20*/  NOP ;  /* 0x0000000000007918 */ /* 0x010fe20000000000 */
.L_x_12:
[----:B------:R-:W4:Y:S01]  /*0a30*/  SHFL.IDX PT, R0, R96, RZ, 0x1f ;  /* 0x00001fff60007589 */ /* 0x000f2200000e0000 */
[----:B------:R-:W-:Y:S01]  /*0a40*/  NOP ;  /* 0x0000000000007918 */ /* 0x000fe20000000000 */
[----:B----4-:R-:W-:-:S13]  /*0a50*/  ISETP.NE.AND P0, PT, R0, 0x5, PT ;  /* 0x000000050000780c */ /* 0x010fda0003f05270 */
[----:B------:R-:W-:Y:S05]  /*0a60*/  @P0 BRA `(.L_x_13) ;  /* 0x0000000000540947 */ /* 0x000fea0003800000 */
[----:B--23--:R-:W-:Y:S01]  /*0a70*/  UMOV UR4, 0x400 ;  /* 0x0000040000047882 */ /* 0x00cfe20000000000 */
        /* <DEDUP_REMOVED lines=14> */
[----:B------:R4:W1:Y:S01]  /*0b60*/  SYNCS.EXCH.64 URZ, [UR4+0xa8], UR8 ;  /* 0x0000a80804ff75b2 */ /* 0x0008620008000100 */
[----:B------:R4:W1:Y:S01]  /*0b70*/  SYNCS.EXCH.64 URZ, [UR4+0x90], UR6 ;  /* 0x0000900604ff75b2 */ /* 0x0008620008000100 */
[----:B------:R4:W1:Y:S01]  /*0b80*/  SYNCS.EXCH.64 URZ, [UR4+0xb0], UR8 ;  /* 0x0000b00804ff75b2 */ /* 0x0008620008000100 */
[----:B------:R4:W1:Y:S01]  /*0b90*/  SYNCS.EXCH.64 URZ, [UR4+0x98], UR6 ;  /* 0x0000980604ff75b2 */ /* 0x0008620008000100 */
[----:B------:R4:W1:Y:S02]  /*0ba0*/  SYNCS.EXCH.64 URZ, [UR4+0xb8], UR8 ;  /* 0x0000b80804ff75b2 */ /* 0x0008640008000100 */
[----:B----4-:R-:W-:Y:S01]  /*0bb0*/  NOP ;  /* 0x0000000000007918 */ /* 0x010fe20000000000 */
.L_x_13:
[----:B------:R-:W4:Y:S01]  /*0bc0*/  SHFL.IDX PT, R0, R96, RZ, 0x1f ;  /* 0x00001fff60007589 */ /* 0x000f2200000e0000 */
[----:B------:R-:W-:Y:S01]  /*0bd0*/  ISETP.NE.OR P1, PT, RZ, UR10, !P1 ;  /* 0x0000000aff007c0c */ /* 0x000fe2000cf25670 */
        /* <DEDUP_REMOVED lines=12> */
[----:B------:R4:W3:Y:S01]  /*0ca0*/  SYNCS.EXCH.64 URZ, [UR4+0xd0], UR6 ;  /* 0x0000d00604ff75b2 */ /* 0x0008e20008000100 */
[----:B------:R4:W1:Y:S01]  /*0cb0*/  SYNCS.EXCH.64 URZ, [UR4+0xc8], UR6 ;  /* 0x0000c80604ff75b2 */ /* 0x0008620008000100 */
[----:B------:R4:W1:Y:S02]  /*0cc0*/  SYNCS.EXCH.64 URZ, [UR4+0xd8], UR6 ;  /* 0x0000d80604ff75b2 */ /* 0x0008640008000100 */
[----:B----4-:R-:W-:Y:S01]  /*0cd0*/  NOP ;  /* 0x0000000000007918 */ /* 0x010fe20000000000 */
.L_x_14:
[----:B------:R-:W-:Y:S01]  /*0ce0*/  VOTEU.ALL UP1, P1 ;  /* 0x0000000000ff7886 */ /* 0x000fe20000820000 */
[----:B--23--:R-:W2:Y:S01]  /*0cf0*/  LDCU UR7, c[0x0][0x36c] ;  /* 0x00006d80ff0777ac */ /* 0x00cea20008000800 */
[----:B------:R-:W-:Y:S01]  /*0d00*/  NOP ;  /* 0x0000000000007918 */ /* 0x000fe20000000000 */
[----:B------:R-:W-:Y:S01]  /*0d10*/  LOP3.LUT R10, R105, 0x1f, RZ, 0xc0, !PT ;  /* 0x0000001f690a7812 */ /* 0x000fe200078ec0ff */
[----:B------:R-:W-:Y:S01]  /*0d20*/  UMOV UR4, 0x20 ;  /* 0x0000002000047882 */ /* 0x000fe20000000000 */
[----:B------:R-:W-:Y:S01]  /*0d30*/  @!UP1 UMOV UR6, 0x400 ;  /* 0x0000040000069882 */ /* 0x000fe20000000000 */
[----:B------:R-:W-:-:S04]  /*0d40*/  @!UP1 UIADD3 UR4, UPT, UPT, -UR4, 0x100000, URZ ;  /* 0x0010000004049890 */ /* 0x000fc8000fffe1ff */
[----:B------:R-:W-:Y:S02]  /*0d50*/  @!UP1 USHF.L.U32 UR5, UR4, 0xb, URZ ;  /* 0x0000000b04059899 */ /* 0x000fe400080006ff */
[----:B------:R-:W-:Y:S02]  /*0d60*/  @!UP1 USHF.L.U32 UR4, UR4, 0x1, URZ ;  /* 0x0000000104049899 */ /* 0x000fe400080006ff */
[----:B------:R-:W-:Y:S01]  /*0d70*/  @!UP1 ULEA UR6, UR37, UR6, 0x18 ;  /* 0x0000000625069291 */ /* 0x000fe2000f8ec0ff */
[----:B------:R-:W-:Y:S01]  /*0d80*/  VOTEU.ALL UP1, P1 ;  /* 0x0000000000ff7886 */ /* 0x000fe20000820000 */
[----:B------:R-:W-:Y:S01]  /*0d90*/  UISETP.NE.AND UP4, UPT, UR10, URZ, UPT ;  /* 0x000000ff0a00728c */ /* 0x000fe2000bf85270 */
[----:B------:R-:W3:Y:S09]  /*0da0*/  FENCE.VIEW.ASYNC.S ;  /* 0x00000000000073c6 */ /* 0x000ef20000000000 */
[----:B---3--:R3:W4:Y:S01]  /*0db0*/  @!UP1 SYNCS.EXCH.64 URZ, [UR6+0xe0], UR4 ;  /* 0x0000e00406ff95b2 */ /* 0x0087220008000100 */
[----:B--2---:R-:W-:-:S09]  /*0dc0*/  UISETP.EQ.U32.AND UP1, UPT, UR7, 0x1, UPT ;  /* 0x000000010700788c */ /* 0x004fd2000bf22070 */
[----:B------:R-:W-:Y:S05]  /*0dd0*/  BRA.U !UP1, `(.L_x_15) ;  /* 0x0000000109087547 */ /* 0x000fea000b800000 */
[----:B-1--4-:R-:W-:Y:S01]  /*0de0*/  UCGABAR_ARV ;  /* 0x00000000000079c7 */ /* 0x012fe20008000000 */
[----:B------:R-:W-:Y:S05]  /*0df0*/  BRA `(.L_x_16) ;  /* 0x0000000000047947 */ /* 0x000fea0003800000 */
.L_x_15:
[----:B-1--4-:R-:W-:Y:S01]  /*0e00*/  NOP ;  /* 0x0000000000007918 */ /* 0x012fe20000000000 */
.L_x_16:
[----:B------:R-:W1:Y:S01]  /*0e10*/  S2R R15, SR_CTAID.Y ;  /* 0x00000000000f7919 */ /* 0x000e620000002600 */
[----:B------:R-:W-:-:S05]  /*0e20*/  CS2R.32 R91, SR_CgaSize ;  /* 0x00000000005b7805 */ /* 0x000fca0000008a00 */
[----:B------:R-:W-:-:S05]  /*0e30*/  IMAD R91, R91, -0xa0, RZ ;  /* 0xffffff605b5b7824 */ /* 0x000fca00078e02ff */
[----:B---3--:R-:W-:-:S14]  /*0e40*/  R2UR UR4, R91 ;  /* 0x000000005b0472ca */ /* 0x008fdc00000e0000 */
[----:B------:R-:W2:Y:S01]  /*0e50*/  LDCU UR4, c[0x0][UR4+0x2b4] ;  /* 0x00005680040477ac */ /* 0x000ea20008000800 */
[----:B------:R-:W-:-:S05]  /*0e60*/  CS2R.32 R0, SR_CgaSize ;  /* 0x0000000000007805 */ /* 0x000fca0000008a00 */
[----:B------:R-:W-:-:S06]  /*0e70*/  IMAD R0, R0, -0xa0, RZ ;  /* 0xffffff6000007824 */ /* 0x000fcc00078e02ff */
[----:B------:R-:W3:Y:S01]  /*0e80*/  LDC R0, c[0x0][R0+0x2a4] ;  /* 0x0000a90000007b82 */ /* 0x000ee20000000800 */
[----:B------:R-:W-:Y:S01]  /*0e90*/  PRMT R8, RZ, 0x7610, R8 ;  /* 0x00007610ff087816 */ /* 0x000fe20000000008 */
[----:B------:R-:W4:Y:S01]  /*0ea0*/  S2R R9, SR_CTAID.X ;  /* 0x0000000000097919 */ /* 0x000f220000002500 */
[----:B------:R-:W-:-:S05]  /*0eb0*/  CS2R.32 R91, SR_CgaSize ;  /* 0x00000000005b7805 */ /* 0x000fca0000008a00 */
[----:B------:R-:W-:-:S05]  /*0ec0*/  IMAD R91, R91, -0xa0, RZ ;  /* 0xffffff605b5b7824 */ /* 0x000fca00078e02ff */
[----:B------:R-:W-:-:S14]  /*0ed0*/  R2UR UR5, R91 ;  /* 0x000000005b0572ca */ /* 0x000fdc00000e0000 */
[----:B------:R-:W3:Y:S01]  /*0ee0*/  LDCU UR5, c[0x0][UR5+0x2b0] ;  /* 0x00005600050577ac */ /* 0x000ee20008000800 */
[----:B------:R-:W-:Y:S01]  /*0ef0*/  UISETP.NE.AND UP2, UPT, UR10, 0x2, UPT ;  /* 0x000000020a00788c */ /* 0x000fe2000bf45270 */
[----:B------:R-:W2:Y:S01]  /*0f00*/  LDC R13, c[0x0][0xb24] ;  /* 0x0002c900ff0d7b82 */ /* 0x000ea20000000800 */
[----:B------:R-:W-:-:S05]  /*0f10*/  CS2R.32 R2, SR_CgaSize ;  /* 0x0000000000027805 */ /* 0x000fca0000008a00 */
[----:B------:R-:W-:-:S06]  /*0f20*/  IMAD R2, R2, -0xa0, RZ ;  /* 0xffffff6002027824 */ /* 0x000fcc00078e02ff */
[----:B------:R-:W3:Y:S08]  /*0f30*/  LDC R2, c[0x0][R2+0x2a0] ;  /* 0x0000a80002027b82 */ /* 0x000ef00000000800 */
[----:B------:R-:W3:Y:S01]  /*0f40*/  LDC R37, c[0x0][0xb24] ;  /* 0x0002c900ff257b82 */ /* 0x000ee20000000800 */
[----:B-1----:R-:W-:-:S07]  /*0f50*/  I2FP.F32.U32 R90, R15 ;  /* 0x0000000f005a7245 */ /* 0x002fce0000201000 */
[----:B------:R-:W1:Y:S01]  /*0f60*/  S2UR UR60, SR_CTAID.Z ;  /* 0x00000000003c79c3 */ /* 0x000e620000002700 */
[----:B--2---:R-:W-:Y:S01]  /*0f70*/  ISETP.GE.AND P0, PT, R13, 0x1, PT ;  /* 0x000000010d00780c */ /* 0x004fe20003f06270 */
[----:B----4-:R-:W-:Y:S01]  /*0f80*/  IMAD.MOV.U32 R14, RZ, RZ, R9 ;  /* 0x000000ffff0e7224 */ /* 0x010fe200078e0009 */
[----:B------:R-:W-:Y:S01]  /*0f90*/  I2FP.F32.U32 R91, R9 ;  /* 0x00000009005b7245 */ /* 0x000fe20000201000 */
[----:B------:R-:W-:Y:S01]  /*0fa0*/  FMUL R90, R90, UR4 ;  /* 0x000000045a5a7c20 */ /* 0x000fe20008400000 */
[----:B------:R-:W2:Y:S03]  /*0fb0*/  LDCU UR4, c[0x0][0xb30] ;  /* 0x00016600ff0477ac */ /* 0x000ea60008000800 */
[----:B---3--:R-:W-:Y:S02]  /*0fc0*/  FMUL R91, R91, UR5 ;  /* 0x000000055b5b7c20 */ /* 0x008fe40008400000 */
[----:B------:R-:W3:Y:S08]  /*0fd0*/  F2I.U32.TRUNC.NTZ R90, R90 ;  /* 0x0000005a005a7305 */ /* 0x000ef0000020f000 */
[----:B------:R-:W4:Y:S01]  /*0fe0*/  F2I.U32.TRUNC.NTZ R91, R91 ;  /* 0x0000005b005b7305 */ /* 0x000f22000020f000 */
[----:B--2---:R-:W-:Y:S01]  /*0ff0*/  UISETP.NE.AND UP3, UPT, UR4, 0x1, UPT ;  /* 0x000000010400788c */ /* 0x004fe2000bf65270 */
[----:B---3--:R-:W-:-:S05]  /*1000*/  IADD3 R90, PT, PT, -R90, RZ, RZ ;  /* 0x000000ff5a5a7210 */ /* 0x008fca0007ffe1ff */
[----:B------:R-:W-:Y:S01]  /*1010*/  IMAD R90, R0, R90, R15 ;  /* 0x0000005a005a7224 */ /* 0x000fe200078e020f */
[----:B------:R-:W-:Y:S01]  /*1020*/  PRMT R0, RZ, 0x7610, R0 ;  /* 0x00007610ff007816 */ /* 0x000fe20000000000 */
[----:B----4-:R-:W-:-:S04]  /*1030*/  IMAD.MOV R91, RZ, RZ, -R91 ;  /* 0x000000ffff5b7224 */ /* 0x010fc800078e0a5b */
[----:B------:R-:W-:Y:S01]  /*1040*/  IMAD R91, R2, R91, R9 ;  /* 0x0000005b025b7224 */ /* 0x000fe200078e0209 */
[----:B-1----:R-:W-:Y:S06]  /*1050*/  BRA.U UP4, `(.L_x_17) ;  /* 0x0000000104247547 */ /* 0x002fec000b800000 */
[----:B------:R-:W-:Y:S01]  /*1060*/  ISETP.NE.AND P1, PT, R90, RZ, PT ;  /* 0x000000ff5a00720c */ /* 0x000fe20003f25270 */
[----:B------:R-:W-:Y:S01]  /*1070*/  IMAD.MOV.U32 R0, RZ, RZ, 0x3 ;  /* 0x00000003ff007424 */ /* 0x000fe200078e00ff */
[C---:B------:R-:W-:Y:S02]  /*1080*/  LOP3.LUT R2, R91.reuse, 0xfffffffe, RZ, 0xc0, !PT ;  /* 0xfffffffe5b027812 */ /* 0x040fe400078ec0ff */
[----:B------:R-:W-:Y:S02]  /*1090*/  ISETP.LT.U32.OR P1, PT, R91, 0x2, !P1 ;  /* 0x000000025b00780c */ /* 0x000fe40004f21470 */
[----:B------:R-:W-:Y:S02]  /*10a0*/  SHF.L.U32 R0, R0, R2, RZ ;  /* 0x0000000200007219 */ /* 0x000fe400000006ff */
[----:B------:R-:W-:Y:S02]  /*10b0*/  SEL R4, RZ, 0x1, !P1 ;  /* 0x00000001ff047807 */ /* 0x000fe40004800000 */
[----:B------:R-:W-:-:S05]  /*10c0*/  SEL R3, RZ, 0x2, !P1 ;  /* 0x00000002ff037807 */ /* 0x000fca0004800000 */
[----:B------:R-:W-:-:S05]  /*10d0*/  IMAD.IADD R3, R4, 0x1, R3 ;  /* 0x0000000104037824 */ /* 0x000fca00078e0203 */
[----:B------:R-:W-:Y:S02]  /*10e0*/  PRMT R8, R3, 0x7610, R8 ;  /* 0x0000761003087816 */ /* 0x000fe40000000008 */
.L_x_17:
[----:B------:R-:W-:Y:S05]  /*10f0*/  @!P0 BRA `(.L_x_18) ;  /* 0x0000000000b88947 */ /* 0x000fea0003800000 */
[----:B------:R-:W1:Y:S01]  /*1100*/  LDC.64 R4, c[0x0][0xb18] ;  /* 0x0002c600ff047b82 */ /* 0x000e620000000a00 */
[----:B------:R-:W-:-:S07]  /*1110*/  ISETP.NE.AND P0, PT, R13, 0x1, PT ;  /* 0x000000010d00780c */ /* 0x000fce0003f05270 */
[----:B------:R-:W2:Y:S08]  /*1120*/  LDC R16, c[0x0][0xb0c] ;  /* 0x0002c300ff107b82 */ /* 0x000eb00000000800 */
[----:B------:R-:W3:Y:S08]  /*1130*/  LDC R18, c[0x0][0x370] ;  /* 0x0000dc00ff127b82 */ /* 0x000ef00000000800 */
[----:B------:R-:W4:Y:S01]  /*1140*/  LDC R17, c[0x0][0x374] ;  /* 0x0000dd00ff117b82 */ /* 0x000f220000000800 */
[----:B-1----:R-:W-:-:S07]  /*1150*/  ISETP.NE.AND P1, PT, R4, 0x1, PT ;  /* 0x000000010400780c */ /* 0x002fce0003f25270 */
[----:B------:R-:W3:Y:S01]  /*1160*/  LDC.64 R6, c[0x0][0xb10] ;  /* 0x0002c400ff067b82 */ /* 0x000ee20000000a00 */
[----:B--2---:R-:W-:-:S07]  /*1170*/  ISETP.NE.AND P2, PT, R16, 0x1, PT ;  /* 0x000000011000780c */ /* 0x004fce0003f45270 */
[----:B------:R-:W1:Y:S08]  /*1180*/  LDC R14, c[0x0][0xb20] ;  /* 0x0002c800ff0e7b82 */ /* 0x000e700000000800 */
[----:B------:R-:W2:Y:S01]  /*1190*/  LDC.64 R2, c[0x0][0xb28] ;  /* 0x0002ca00ff027b82 */ /* 0x000ea20000000a00 */
[----:B----4-:R-:W-:-:S04]  /*11a0*/  IMAD.HI.U32 R19, R17, R5, RZ ;  /* 0x0000000511137227 */ /* 0x010fc800078e00ff */
[----:B------:R-:W-:-:S04]  /*11b0*/  IMAD.HI.U32 R5, R15, R5, RZ ;  /* 0x000000050f057227 */ /* 0x000fc800078e00ff */
[----:B---3--:R-:W-:-:S05]  /*11c0*/  IMAD.HI.U32 R20, R18, R6, RZ ;  /* 0x0000000612147227 */ /* 0x008fca00078e00ff */
[-C--:B------:R-:W-:Y:S01]  /*11d0*/  @P2 SHF.R.U32.HI R18, RZ, R7.reuse, R20 ;  /* 0x00000007ff122219 */ /* 0x080fe20000011614 */
[----:B------:R-:W-:Y:S01]  /*11e0*/  IMAD.HI.U32 R20, R9, R6, RZ ;  /* 0x0000000609147227 */ /* 0x000fe200078e00ff */
[-C--:B-1----:R-:W-:Y:S02]  /*11f0*/  @P1 SHF.R.U32.HI R17, RZ, R14.reuse, R19 ;  /* 0x0000000eff111219 */ /* 0x082fe40000011613 */
[----:B------:R-:W-:Y:S02]  /*1200*/  SHF.R.U32.HI R5, RZ, R14, R5 ;  /* 0x0000000eff057219 */ /* 0x000fe40000011605 */
[----:B------:R-:W-:Y:S02]  /*1210*/  SHF.R.U32.HI R20, RZ, R7, R20 ;  /* 0x00000007ff147219 */ /* 0x000fe40000011614 */
[----:B------:R-:W-:Y:S01]  /*1220*/  SEL R5, R15, R5, !P1 ;  /* 0x000000050f057207 */ /* 0x000fe20004800000 */
[----:B--2---:R-:W-:Y:S01]  /*1230*/  IMAD.HI.U32 R19, R17, R2, RZ ;  /* 0x0000000211137227 */ /* 0x004fe200078e00ff */
[----:B------:R-:W-:-:S03]  /*1240*/  SEL R14, R9, R20, !P2 ;  /* 0x00000014090e7207 */ /* 0x000fc60005000000 */
[----:B------:R-:W-:Y:S01]  /*1250*/  IMAD.HI.U32 R6, R18, R2, RZ ;  /* 0x0000000212067227 */ /* 0x000fe200078e00ff */
[----:B------:R-:W-:-:S04]  /*1260*/  @P0 SHF.R.U32.HI R17, RZ, R3, R19 ;  /* 0x00000003ff110219 */ /* 0x000fc80000011613 */
[----:B------:R-:W-:Y:S01]  /*1270*/  @P0 SHF.R.U32.HI R18, RZ, R3, R6 ;  /* 0x00000003ff120219 */ /* 0x000fe20000011606 */
[----:B------:R-:W-:-:S04]  /*1280*/  IMAD R17, R17, R13, RZ ;  /* 0x0000000d11117224 */ /* 0x000fc800078e02ff */
[----:B------:R-:W-:Y:S01]  /*1290*/  IMAD R6, R18, R13, RZ ;  /* 0x0000000d12067224 */ /* 0x000fe200078e02ff */
[----:B------:R-:W-:-:S04]  /*12a0*/  ISETP.GE.AND P1, PT, R5, R17, PT ;  /* 0x000000110500720c */ /* 0x000fc80003f26270 */
[----:B------:R-:W-:Y:S01]  /*12b0*/  ISETP.GE.OR P1, PT, R14, R6, P1 ;  /* 0x000000060e00720c */ /* 0x000fe20000f26670 */
[----:B------:R-:W-:-:S05]  /*12c0*/  IMAD.HI.U32 R6, R5, R2, RZ ;  /* 0x0000000205067227 */ /* 0x000fca00078e00ff */
[----:B------:R-:W-:-:S04]  /*12d0*/  SHF.R.U32.HI R6, RZ, R3, R6 ;  /* 0x00000003ff067219 */ /* 0x000fc80000011606 */
[----:B------:R-:W-:-:S03]  /*12e0*/  SEL R6, R5, R6, !P0 ;  /* 0x0000000605067207 */ /* 0x000fc60004000000 */
[----:B------:R-:W-:Y:S01]  /*12f0*/  @!P1 IMAD.HI.U32 R7, R14, R2, RZ ;  /* 0x000000020e079227 */ /* 0x000fe200078e00ff */
[----:B------:R-:W-:-:S04]  /*1300*/  IADD3 R2, PT, PT, -R6, RZ, RZ ;  /* 0x000000ff06027210 */ /* 0x000fc80007ffe1ff */
[----:B------:R-:W-:Y:S01]  /*1310*/  @!P1 SHF.R.U32.HI R3, RZ, R3, R7 ;  /* 0x00000003ff039219 */ /* 0x000fe20000011607 */
[----:B------:R-:W-:Y:S01]  /*1320*/  IMAD R2, R13, R2, R5 ;  /* 0x000000020d027224 */ /* 0x000fe200078e0205 */
[----:B------:R-:W-:Y:S02]  /*1330*/  IADD3 R7, PT, PT, -R5, RZ, RZ ;  /* 0x000000ff05077210 */ /* 0x000fe40007ffe1ff */
[----:B------:R-:W-:-:S03]  /*1340*/  @!P1 SEL R3, R14, R3, !P0 ;  /* 0x000000030e039207 */ /* 0x000fc60004000000 */
[----:B------:R-:W-:Y:S02]  /*1350*/  IMAD R7, R4, R7, R15 ;  /* 0x0000000704077224 */ /* 0x000fe400078e020f */
[--C-:B------:R-:W-:Y:S02]  /*1360*/  @!P1 IMAD.IADD R6, R6, 0x1, -R3.reuse ;  /* 0x0000000106069824 */ /* 0x100fe400078e0a03 */
[----:B------:R-:W-:Y:S01]  /*1370*/  @!P1 IMAD R3, R2, R18, R3 ;  /* 0x0000001202039224 */ /* 0x000fe200078e0203 */
[----:B------:R-:W-:Y:S01]  /*1380*/  IADD3 R2, PT, PT, -R14, RZ, RZ ;  /* 0x000000ff0e027210 */ /* 0x000fe20007ffe1ff */
[----:B------:R-:W-:Y:S02]  /*1390*/  @!P1 IMAD R5, R6, R13, R14 ;  /* 0x0000000d06059224 */ /* 0x000fe400078e020e */
[----:B------:R-:W-:Y:S02]  /*13a0*/  @!P1 IMAD.MOV.U32 R14, RZ, RZ, R3 ;  /* 0x000000ffff0e9224 */ /* 0x000fe400078e0003 */
[----:B------:R-:W-:-:S02]  /*13b0*/  IMAD R2, R16, R2, R9 ;  /* 0x0000000210027224 */ /* 0x000fc400078e0209 */
[----:B------:R-:W-:Y:S02]  /*13c0*/  IMAD R15, R5, R4, R7 ;  /* 0x00000004050f7224 */ /* 0x000fe400078e0207 */
[----:B------:R-:W-:Y:S02]  /*13d0*/  IMAD R14, R14, R16, R2 ;  /* 0x000000100e0e7224 */ /* 0x000fe400078e0202 */
.L_x_18:
[----:B------:R-:W-:Y:S05]  /*13e0*/  BRA.U UP3, `(.L_x_19) ;  /* 0x0000000103407547 */ /* 0x000fea000b800000 */
[----:B------:R-:W1:Y:S08]  /*13f0*/  LDC.64 R4, c[0x0][0xb10] ;  /* 0x0002c400ff047b82 */ /* 0x000e700000000a00 */
[----:B------:R-:W2:Y:S08]  /*1400*/  LDC.64 R2, c[0x0][0xb18] ;  /* 0x0002c600ff027b82 */ /* 0x000eb00000000a00 */
[----:B------:R-:W3:Y:S08]  /*1410*/  LDC R6, c[0x0][0xb20] ;  /* 0x0002c800ff067b82 */ /* 0x000ef00000000800 */
[----:B------:R-:W4:Y:S01]  /*1420*/  LDC R7, c[0x0][0xb0c] ;  /* 0x0002c300ff077b82 */ /* 0x000f220000000800 */
[----:B-1----:R-:W-:-:S05]  /*1430*/  IMAD.HI.U32 R4, R14, R4, RZ ;  /* 0x000000040e047227 */ /* 0x002fca00078e00ff */
[----:B------:R-:W-:Y:S01]  /*1440*/  SHF.R.U32.HI R4, RZ, R5, R4 ;  /* 0x00000005ff047219 */ /* 0x000fe20000011604 */
[----:B--2---:R-:W-:Y:S01]  /*1450*/  IMAD.HI.U32 R3, R15, R3, RZ ;  /* 0x000000030f037227 */ /* 0x004fe200078e00ff */
[----:B------:R-:W-:-:S04]  /*1460*/  ISETP.NE.AND P0, PT, R2, 0x1, PT ;  /* 0x000000010200780c */ /* 0x000fc80003f05270 */
[----:B---3--:R-:W-:-:S04]  /*1470*/  SHF.R.U32.HI R3, RZ, R6, R3 ;  /* 0x00000006ff037219 */ /* 0x008fc80000011603 */
[----:B------:R-:W-:Y:S02]  /*1480*/  SEL R3, R15, R3, !P0 ;  /* 0x000000030f037207 */ /* 0x000fe40004000000 */
[----:B----4-:R-:W-:-:S04]  /*1490*/  ISETP.NE.AND P1, PT, R7, 0x1, PT ;  /* 0x000000010700780c */ /* 0x010fc80003f25270 */
[----:B------:R-:W-:-:S05]  /*14a0*/  SEL R5, R14, R4, !P1 ;  /* 0x000000040e057207 */ /* 0x000fca0004800000 */
[----:B------:R-:W-:Y:S02]  /*14b0*/  IMAD.IADD R4, R3, 0x1, -R5 ;  /* 0x0000000103047824 */ /* 0x000fe400078e0a05 */
[----:B------:R-:W-:Y:S02]  /*14c0*/  IMAD.IADD R3, R5, 0x1, -R3 ;  /* 0x0000000105037824 */ /* 0x000fe400078e0a03 */
[----:B------:R-:W-:Y:S02]  /*14d0*/  IMAD R14, R4, R7, R14 ;  /* 0x00000007040e7224 */ /* 0x000fe400078e020e */
[----:B------:R-:W-:Y:S02]  /*14e0*/  IMAD R15, R3, R2, R15 ;  /* 0x00000002030f7224 */ /* 0x000fe400078e020f */
.L_x_19:
[----:B------:R-:W-:Y:S05]  /*14f0*/  BRA.U !UP1, `(.L_x_20) ;  /* 0x00000001090c7547 */ /* 0x000fea000b800000 */
[----:B------:R-:W-:Y:S01]  /*1500*/  UCGABAR_WAIT ;  /* 0x0000000000007dc7 */ /* 0x000fe20008000000 */
[----:B------:R-:W-:Y:S01]  /*1510*/  CCTL.IVALL ;  /* 0x00000000ff00798f */ /* 0x000fe20002000000 */
[----:B------:R-:W-:Y:S05]  /*1520*/  BRA `(.L_x_21) ;  /* 0x0000000000047947 */ /* 0x000fea0003800000 */
.L_x_20:
[----:B------:R-:W-:Y:S06]  /*1530*/  BAR.SYNC.DEFER_BLOCKING 0x0 ;  /* 0x0000000000007b1d */ /* 0x000fec0000010000 */
.L_x_21:
[----:B------:R-:W-:Y:S05]  /*1540*/  BRA.U UP2, `(.L_x_22) ;  /* 0x0000001502687547 */ /* 0x000fea000b800000 */
[----:B------:R-:W1:Y:S01]  /*1550*/  LDCU UR6, c[0x0][0x38c] ;  /* 0x00007180ff0677ac */ /* 0x000e620008000800 */
[----:B------:R-:W2:Y:S01]  /*1560*/  LDC R8, c[0x0][0x370] ;  /* 0x0000dc00ff087b82 */ /* 0x000ea20000000800 */
[----:B------:R-:W-:Y:S01]  /*1570*/  PLOP3.LUT P1, PT, PT, PT, UP5, 0x80, 0x8 ;  /* 0x000000000008781c */ /* 0x000fe20003f2f058 */
[C---:B------:R-:W-:Y:S01]  /*1580*/  IMAD.SHL.U32 R18, R9.reuse, 0x40, RZ ;  /* 0x0000004009127824 */ /* 0x040fe200078e00ff */
[----:B------:R-:W-:Y:S01]  /*1590*/  UISETP.NE.AND UP1, UPT, UR10, URZ, UPT ;  /* 0x000000ff0a00728c */ /* 0x000fe2000bf25270 */
[----:B------:R-:W-:Y:S01]  /*15a0*/  ISETP.NE.AND P4, PT, R10, RZ, P5 ;  /* 0x000000ff0a00720c */ /* 0x000fe20002f85270 */
[----:B------:R-:W-:Y:S01]  /*15b0*/  IMAD.MOV.U32 R17, RZ, RZ, 0x1 ;  /* 0x00000001ff117424 */ /* 0x000fe200078e00ff */
[----:B------:R-:W-:Y:S01]  /*15c0*/  LOP3.LUT R19, R9, 0x1, RZ, 0xc0, !PT ;  /* 0x0000000109137812 */ /* 0x000fe200078ec0ff */
[----:B------:R-:W-:Y:S01]  /*15d0*/  IMAD.MOV.U32 R16, RZ, RZ, RZ ;  /* 0x000000ffff107224 */ /* 0x000fe200078e00ff */
[----:B------:R-:W3:Y:S01]  /*15e0*/  LDC R0, c[0x0][0x374] ;  /* 0x0000dd00ff007b82 */ /* 0x000ee20000000800 */
[----:B------:R-:W-:-:S02]  /*15f0*/  PLOP3.LUT P1, PT, P1, PT, PT, 0x8, 0x80 ;  /* 0x000000000080781c */ /* 0x000fc40000f2e170 */
[----:B------:R-:W-:Y:S01]  /*1600*/  CS2R R12, SRZ ;  /* 0x00000000000c7805 */ /* 0x000fe2000001ff00 */
[----:B------:R-:W-:Y:S01]  /*1610*/  IMAD.MOV.U32 R11, RZ, RZ, 0x1 ;  /* 0x00000001ff0b7424 */ /* 0x000fe200078e00ff */
[----:B------:R-:W4:Y:S01]  /*1620*/  LDCU.64 UR46, c[0x0][0x348] ;  /* 0x00006900ff2e77ac */ /* 0x000f220008000a00 */
[----:B------:R-:W-:Y:S02]  /*1630*/  USEL UR38, UR38, 0x2, UP1 ;  /* 0x0000000226267887 */ /* 0x000fe40008800000 */
[----:B-1----:R-:W-:Y:S02]  /*1640*/  UIADD3 UR5, UPT, UPT, UR6, 0xff, URZ ;  /* 0x000000ff06057890 */ /* 0x002fe4000fffe0ff */
[----:B------:R-:W-:Y:S02]  /*1650*/  UIADD3 UR61, UPT, UPT, UR6, 0x1fe, URZ ;  /* 0x000001fe063d7890 */ /* 0x000fe4000fffe0ff */
[----:B------:R-:W-:Y:S01]  /*1660*/  USHF.R.S32.HI UR4, URZ, 0x1f, UR5 ;  /* 0x0000001fff047899 */ /* 0x000fe20008011405 */
[----:B------:R-:W-:-:S03]  /*1670*/  UMOV UR21, URZ ;  /* 0x000000ff00157c82 */ /* 0x000fc60008000000 */
[----:B------:R-:W-:-:S04]  /*1680*/  ULEA.HI UR4, UR4, UR5, URZ, 0x8 ;  /* 0x0000000504047291 */ /* 0x000fc8000f8f40ff */
[----:B------:R-:W-:Y:S02]  /*1690*/  USHF.R.S32.HI UR53, URZ, 0x8, UR4 ;  /* 0x00000008ff357899 */ /* 0x000fe40008011404 */
[----:B------:R-:W-:Y:S02]  /*16a0*/  UIADD3 UR4, UPT, UPT, UR6, -0x1, URZ ;  /* 0xffffffff06047890 */ /* 0x000fe4000fffe0ff */
[----:B------:R-:W-:Y:S02]  /*16b0*/  UISETP.LT.U32.AND UP0, UPT, UR53, 0x2, UPT ;  /* 0x000000023500788c */ /* 0x000fe4000bf01070 */
[----:B------:R-:W-:Y:S02]  /*16c0*/  UISETP.GE.U32.AND UP2, UPT, UR4, -0x1ff, UPT ;  /* 0xfffffe010400788c */ /* 0x000fe4000bf46070 */
[----:B------:R-:W-:-:S04]  /*16d0*/  USEL UR45, UR53, 0x2, UP0 ;  /* 0x00000002352d7887 */ /* 0x000fc80008000000 */
[----:B------:R-:W-:Y:S02]  /*16e0*/  UIADD3 UR4, UPT, UPT, UR45, -0x1, URZ ;  /* 0xffffffff2d047890 */ /* 0x000fe4000fffe0ff */
[----:B------:R-:W-:-:S03]  /*16f0*/  UIADD3 UR55, UPT, UPT, UR53, -UR45, URZ ;  /* 0x8000002d35377290 */ /* 0x000fc6000fffe0ff */
[----:B------:R-:W-:-:S04]  /*1700*/  @UP2 UIADD3 UR4, UPT, UPT, UR45, URZ, URZ ;  /* 0x000000ff2d042290 */ /* 0x000fc8000fffe0ff */
[----:B------:R-:W-:Y:S02]  /*1710*/  UIADD3 UR39, UPT, UPT, UR4, 0x1, URZ ;  /* 0x0000000104277890 */ /* 0x000fe4000fffe0ff */
[----:B--2-4-:R-:W-:-:S12]  /*1720*/  UIADD3 UR54, UPT, UPT, -UR4, URZ, URZ ;  /* 0x000000ff04367290 */ /* 0x014fd8000fffe1ff */
.L_x_42:
[----:B------:R-:W-:Y:S01]  /*1730*/  UISETP.NE.AND UP0, UPT, UR37, URZ, UPT ;  /* 0x000000ff2500728c */ /* 0x000fe2000bf05270 */
[----:B------:R-:W1:Y:S08]  /*1740*/  S2UR UR37, SR_CgaCtaId ;  /* 0x00000000002579c3 */ /* 0x000e700000008800 */
[----:B------:R-:W-:Y:S05]  /*1750*/  BRA.U UP0, `(.L_x_23) ;  /* 0x0000000100347547 */ /* 0x000fea000b800000 */
[----:B------:R-:W2:Y:S01]  /*1760*/  S2R R2, SR_CgaCtaId ;  /* 0x0000000000027919 */ /* 0x000ea20000008800 */
[----:B------:R-:W-:-:S04]  /*1770*/  MOV R3, 0x400 ;  /* 0x0000040000037802 */ /* 0x000fc80000000f00 */
[----:B--2---:R-:W-:Y:S02]  /*1780*/  LEA R2, R2, R3, 0x18 ;  /* 0x0000000302027211 */ /* 0x004fe400078ec0ff */
[----:B------:R-:W-:-:S03]  /*1790*/  SHF.L.U32 R3, R11, 0x1f, RZ ;  /* 0x0000001f0b037819 */ /* 0x000fc600000006ff */
[----:B------:R-:W-:-:S04]  /*17a0*/  IMAD R2, R12, 0x8, R2 ;  /* 0x000000080c027824 */ /* 0x000fc800078e0202 */
[----:B------:R-:W2:Y:S02]  /*17b0*/  SYNCS.PHASECHK.TRANS64.TRYWAIT P0, [R2+URZ+0xd0], R3 ;  /* 0x0000d003020075a7 */ /* 0x000ea400080011ff */
[----:B--2---:R-:W-:Y:S05]  /*17c0*/  @!P0 BRA `(.L_x_24) ;  /* 0x0000007800688947 */ /* 0x004fea0003800000 */
.L_x_138:
[----:B------:R-:W-:Y:S01]  /*17d0*/  VIADD R12, R12, 0x1 ;  /* 0x000000010c0c7836 */ /* 0x000fe20000000000 */
[----:B------:R2:W-:Y:S04]  /*17e0*/  SYNCS.ARRIVE.TRANS64.A1T0 RZ, [R2+URZ+0xc0], RZ ;  /* 0x0000c0ff02ff79a7 */ /* 0x0005e800081000ff */
[----:B------:R-:W-:-:S04]  /*17f0*/  ISETP.NE.AND P0, PT, R12, 0x2, PT ;  /* 0x000000020c00780c */ /* 0x000fc80003f05270 */
[----:B------:R-:W-:Y:S02]  /*1800*/  SEL R12, R12, RZ, P0 ;  /* 0x000000ff0c0c7207 */ /* 0x000fe40000000000 */
[----:B--2---:R-:W-:-:S04]  /*1810*/  SEL R2, RZ, 0x1, P0 ;  /* 0x00000001ff027807 */ /* 0x004fc80000000000 */
[----:B------:R-:W-:-:S07]  /*1820*/  LOP3.LUT R11, R11, R2, RZ, 0x3c, !PT ;  /* 0x000000020b0b7212 */ /* 0x000fce00078e3cff */
.L_x_23:
[----:B------:R-:W-:Y:S01]  /*1830*/  UMOV UR4, 0x400 ;  /* 0x0000040000047882 */ /* 0x000fe20000000000 */
[----:B------:R-:W-:Y:S01]  /*1840*/  SHF.L.U32 R2, R17, 0x1f, RZ ;  /* 0x0000001f11027819 */ /* 0x000fe200000006ff */
[----:B-1----:R-:W-:Y:S01]  /*1850*/  ULEA UR4, UR37, UR4, 0x18 ;  /* 0x0000000425047291 */ /* 0x002fe2000f8ec0ff */
[----:B------:R-:W-:Y:S01]  /*1860*/  IMAD R15, R15, 0x2, R19 ;  /* 0x000000020f0f7824 */ /* 0x000fe200078e0213 */
[----:B------:R-:W-:Y:S01]  /*1870*/  UISETP.GE.U32.AND UP0, UPT, UR61, 0x1ff, UPT ;  /* 0x000001ff3d00788c */ /* 0x000fe2000bf06070 */
[----:B------:R-:W-:Y:S01]  /*1880*/  R2UR UR59, R18 ;  /* 0x00000000123b72ca */ /* 0x000fe200000e0000 */
[----:B------:R-:W-:Y:S02]  /*1890*/  ULEA UR5, UR21, UR4, 0x3 ;  /* 0x0000000415057291 */ /* 0x000fe4000f8e18ff */
[----:B------:R-:W-:Y:S01]  /*18a0*/  R2UR UR27, R15 ;  /* 0x000000000f1b72ca */ /* 0x000fe200000e0000 */
[----:B------:R-:W-:-:S06]  /*18b0*/  UMOV UR13, URZ ;  /* 0x000000ff000d7c82 */ /* 0x000fcc0008000000 */
[----:B------:R1:W2:Y:S06]  /*18c0*/  SYNCS.PHASECHK.TRANS64.TRYWAIT P0, [UR5+0x10], R2 ;  /* 0x00001002ff0075a7 */ /* 0x0002ac0008001105 */
[----:B------:R-:W-:Y:S01]  /*18d0*/  UIMAD UR27, UR27, 0x60, URZ ;  /* 0x000000601b1b78a4 */ /* 0x000fe2000f8e02ff */
[----:B-1----:R-:W-:-:S05]  /*18e0*/  LEA.HI R2, R14, R14, RZ, 0x1 ;  /* 0x0000000e0e027211 */ /* 0x002fca00078f08ff */
[----:B------:R-:W-:-:S05]  /*18f0*/  IMAD.SHL.U32 R2, R2, 0x40, RZ ;  /* 0x0000004002027824 */ /* 0x000fca00078e00ff */
[----:B------:R-:W-:-:S04]  /*1900*/  LOP3.LUT R2, R2, 0xffffff80, RZ, 0xc0, !PT ;  /* 0xffffff8002027812 */ /* 0x000fc800078ec0ff */
[----:B------:R-:W-:-:S13]  /*1910*/  R2UR UR5, R2 ;  /* 0x00000000020572ca */ /* 0x000fda00000e0000 */
[----:B------:R-:W-:Y:S01]  /*1920*/  ULOP3.LUT UR59, UR5, 0x40, UR59, 0xf8, !UPT ;  /* 0x00000040053b7892 */ /* 0x000fe2000f8ef83b */
[----:B------:R-:W-:Y:S11]  /*1930*/  BRA.U !UP0, `(.L_x_25) ;  /* 0x0000000508447547 */ /* 0x000ff6000b800000 */
[----:B------:R-:W-:Y:S01]  /*1940*/  UMOV UR22, UR54 ;  /* 0x0000003600167c82 */ /* 0x000fe20008000000 */
[----:B------:R-:W-:Y:S01]  /*1950*/  UMOV UR5, UR21 ;  /* 0x0000001500057c82 */ /* 0x000fe20008000000 */
[----:B------:R-:W-:-:S05]  /*1960*/  UMOV UR42, 0x80 ;  /* 0x00000080002a7882 */ /* 0x000fca0000000000 */
.L_x_31:
[----:B------:R-:W-:Y:S01]  /*1970*/  @P5 MOV R3, 0x28000 ;  /* 0x0002800000035802 */ /* 0x000fe20000000f00 */
[----:B------:R-:W-:Y:S01]  /*1980*/  ULEA UR57, UR5, UR4, 0x3 ;  /* 0x0000000405397291 */ /* 0x000fe2000f8e18ff */
[----:B--2-4-:R-:W-:Y:S11]  /*1990*/  @P0 BRA `(.L_x_26) ;  /* 0x00000000000c0947 */ /* 0x014ff60003800000 */
[----:B------:R-:W-:Y:S04]  /*19a0*/  SHF.L.U32 R4, R17, 0x1f, RZ ;  /* 0x0000001f11047819 */ /* 0x000fe800000006ff */
[----:B------:R-:W1:Y:S02]  /*19b0*/  SYNCS.PHASECHK.TRANS64.TRYWAIT P0, [UR57+0x10], R4 ;  /* 0x00001004ff0075a7 */ /* 0x000e640008001139 */
[----:B-1----:R-:W-:Y:S05]  /*19c0*/  @!P0 BRA `(.L_x_27) ;  /* 0x0000007400fc8947 */ /* 0x002fea0003800000 */
.L_x_26:
[----:B------:R2:W-:Y:S01]  /*19d0*/  @P5 SYNCS.ARRIVE.TRANS64 RZ, [UR57], R3 ;  /* 0x00000003ffff59a7 */ /* 0x0005e20008000039 */
[----:B------:R-:W-:Y:S02]  /*19e0*/  ULOP3.LUT UR6, UR38, 0x2, URZ, 0xfc, !UPT ;  /* 0x0000000226067892 */ /* 0x000fe4000f8efcff */
[----:B------:R-:W-:Y:S02]  /*19f0*/  UIADD3 UR22, UPT, UPT, UR22, 0x1, URZ ;  /* 0x0000000116167890 */ /* 0x000fe4000fffe0ff */
[----:B------:R-:W-:Y:S02]  /*1a00*/  UISETP.NE.AND UP0, UPT, UR6, 0x2, UPT ;  /* 0x000000020600788c */ /* 0x000fe4000bf05270 */
[----:B------:R-:W-:Y:S07]  /*1a10*/  UISETP.NE.AND UP2, UPT, UR22, 0x1, UPT ;  /* 0x000000011600788c */ /* 0x000fee000bf45270 */
[----:B------:R-:W-:Y:S05]  /*1a20*/  BRA.U UP0, `(.L_x_28) ;  /* 0x0000000100047547 */ /* 0x000fea000b800000 */
[----:B------:R-:W-:Y:S05]  /*1a30*/  BPT.TRAP 0x1 ;  /* 0x000000040000795c */ /* 0x000fea0000300000 */
.L_x_28:
[----:B------:R-:W-:Y:S04]  /*1a40*/  BSSY.RECONVERGENT B0, `(.L_x_29) ;  /* 0x0000003000007945 */ /* 0x000fe80003800200 */
[----:B------:R-:W-:Y:S05]  /*1a50*/  @!P4 BRA `(.L_x_30) ;  /* 0x000000000004c947 */ /* 0x000fea0003800000 */
[----:B------:R-:W-:Y:S05]  /*1a60*/  BPT.TRAP 0x1 ;  /* 0x000000040000795c */ /* 0x000fea0000300000 */
.L_x_30:
[----:B------:R-:W-:Y:S05]  /*1a70*/  BSYNC.RECONVERGENT B0 ;  /* 0x0000000000007941 */ /* 0x000fea0003800200 */
.L_x_29:
[----:B------:R-:W-:Y:S02]  /*1a80*/  UIADD3 UR6, UPT, UPT, UR5, 0x1, URZ ;  /* 0x0000000105067890 */ /* 0x000fe4000fffe0ff */
[----:B------:R-:W-:Y:S02]  /*1a90*/  ULEA UR32, UR5, UR4, 0xf ;  /* 0x0000000405207291 */ /* 0x000fe4000f8e78ff */
[----:B------:R-:W-:Y:S02]  /*1aa0*/  UISETP.NE.AND UP0, UPT, UR6, 0x2, UPT ;  /* 0x000000020600788c */ /* 0x000fe4000bf05270 */
[----:B------:R-:W-:Y:S02]  /*1ab0*/  ULOP3.LUT UR57, UR57, 0xfefffff8, URZ, 0xc0, !UPT ;  /* 0xfefffff839397892 */ /* 0x000fe4000f8ec0ff */
[----:B------:R-:W-:Y:S02]  /*1ac0*/  USEL UR7, URZ, 0x1, UP0 ;  /* 0x00000001ff077887 */ /* 0x000fe40008000000 */
[----:B------:R-:W-:Y:S02]  /*1ad0*/  USEL UR21, UR6, URZ, UP0 ;  /* 0x000000ff06157287 */ /* 0x000fe40008000000 */
[----:B------:R-:W-:Y:S02]  /*1ae0*/  UIADD3 UR58, UPT, UPT, UR42, -0x80, URZ ;  /* 0xffffff802a3a7890 */ /* 0x000fe4000fffe0ff */
[----:B------:R-:W-:Y:S01]  /*1af0*/  ULEA UR6, UR21, UR4, 0x3 ;  /* 0x0000000415067291 */ /* 0x000fe2000f8e18ff */
[----:B------:R-:W-:Y:S01]  /*1b00*/  LOP3.LUT R17, R17, UR7, RZ, 0x3c, !PT ;  /* 0x0000000711117c12 */ /* 0x000fe2000f8e3cff */
[----:B------:R-:W-:Y:S01]  /*1b10*/  UIADD3 UR56, UPT, UPT, UR32, 0x6400, URZ ;  /* 0x0000640020387890 */ /* 0x000fe2000fffe0ff */
[----:B------:R-:W-:Y:S02]  /*1b20*/  UMOV UR30, 0x0 ;  /* 0x00000000001e7882 */ /* 0x000fe40000000000 */
[----:B-1----:R-:W-:Y:S01]  /*1b30*/  SHF.L.U32 R2, R17, 0x1f, RZ ;  /* 0x0000001f11027819 */ /* 0x002fe200000006ff */
[----:B------:R-:W-:Y:S01]  /*1b40*/  UMOV UR31, 0x10000000 ;  /* 0x10000000001f7882 */ /* 0x000fe20000000000 */
[----:B------:R-:W-:Y:S02]  /*1b50*/  UIADD3 UR50, UPT, UPT, UR42, -0x40, URZ ;  /* 0xffffffc02a327890 */ /* 0x000fe4000fffe0ff */
[----:B------:R1:W4:Y:S01]  /*1b60*/  SYNCS.PHASECHK.TRANS64.TRYWAIT P0, [UR6+0x10], R2 ;  /* 0x00001002ff0075a7 */ /* 0x0003220008001106 */
[----:B------:R-:W-:Y:S02]  /*1b70*/  UIADD3 UR6, UP1, UPT, UR46, 0x80, URZ ;  /* 0x000000802e067890 */ /* 0x000fe4000ff3e0ff */
[----:B------:R-:W-:Y:S02]  /*1b80*/  UIADD3 UR48, UPT, UPT, UR32, 0x8400, URZ ;  /* 0x0000840020307890 */ /* 0x000fe4000fffe0ff */
[----:B------:R-:W-:Y:S01]  /*1b90*/  UIADD3.X UR7, UPT, UPT, URZ, UR47, URZ, UP1, !UPT ;  /* 0x0000002fff077290 */ /* 0x000fe20008ffe4ff */
[----:B------:R-:W-:Y:S01]  /*1ba0*/  UMOV UR51, UR59 ;  /* 0x0000003b00337c82 */ /* 0x000fe20008000000 */
[----:B------:R-:W-:Y:S01]  /*1bb0*/  UMOV UR52, UR60 ;  /* 0x0000003c00347c82 */ /* 0x000fe20008000000 */
[----:B------:R-:W-:Y:S01]  /*1bc0*/  UMOV UR49, UR57 ;  /* 0x0000003900317c82 */ /* 0x000fe20008000000 */
[----:B------:R-:W-:Y:S01]  /*1bd0*/  UIADD3 UR40, UPT, UPT, UR32, 0xa400, URZ ;  /* 0x0000a40020287890 */ /* 0x000fe2000fffe0ff */
[----:B------:R-:W-:Y:S01]  /*1be0*/  UMOV UR43, UR59 ;  /* 0x0000003b002b7c82 */ /* 0x000fe20008000000 */
[----:B------:R-:W-:Y:S03]  /*1bf0*/  UMOV UR44, UR60 ;  /* 0x0000003c002c7c82 */ /* 0x000fe60008000000 */
[----:B------:R-:W-:Y:S01]  /*1c00*/  UTMALDG.3D.2CTA [UR56], [UR6], desc[UR30] ;  /* 0x00001e38060075b4 */ /* 0x000fe20008211000 */
[----:B------:R-:W-:Y:S01]  /*1c10*/  UMOV UR41, UR57 ;  /* 0x0000003900297c82 */ /* 0x000fe20008000000 */
[----:B------:R-:W-:Y:S02]  /*1c20*/  UIADD3 UR34, UPT, UPT, UR42, 0x40, URZ ;  /* 0x000000402a227890 */ /* 0x000fe4000fffe0ff */
[----:B------:R-:W-:Y:S02]  /*1c30*/  UIADD3 UR32, UPT, UPT, UR32, 0xc400, URZ ;  /* 0x0000c40020207890 */ /* 0x000fe4000fffe0ff */
[----:B------:R-:W-:Y:S01]  /*1c40*/  UIADD3 UR14, UP0, UPT, UR46, 0x180, URZ ;  /* 0x000001802e0e7890 */ /* 0x000fe2000ff1e0ff */
[----:B------:R-:W-:Y:S01]  /*1c50*/  UTMALDG.3D.2CTA [UR48], [UR6], desc[UR30] ;  /* 0x00001e30060075b4 */ /* 0x000fe20008211000 */
[----:B------:R-:W-:Y:S01]  /*1c60*/  UMOV UR35, UR59 ;  /* 0x0000003b00237c82 */ /* 0x000fe20008000000 */
[----:B------:R-:W-:Y:S01]  /*1c70*/  UMOV UR36, UR60 ;  /* 0x0000003c00247c82 */ /* 0x000fe20008000000 */
[----:B------:R-:W-:Y:S01]  /*1c80*/  UMOV UR33, UR57 ;  /* 0x0000003900217c82 */ /* 0x000fe20008000000 */
[----:B------:R-:W-:Y:S01]  /*1c90*/  UIADD3.X UR15, UPT, UPT, URZ, UR47, URZ, UP0, !UPT ;  /* 0x0000002fff0f7290 */ /* 0x000fe200087fe4ff */
[----:B------:R-:W-:Y:S01]  /*1ca0*/  UMOV UR28, UR60 ;  /* 0x0000003c001c7c82 */ /* 0x000fe20008000000 */
[----:B------:R-:W-:Y:S01]  /*1cb0*/  UMOV UR25, UR57 ;  /* 0x0000003900197c82 */ /* 0x000fe20008000000 */
[----:B------:R2:W-:Y:S01]  /*1cc0*/  UTMALDG.3D.2CTA [UR40], [UR6], desc[UR30] ;  /* 0x00001e28060075b4 */ /* 0x0005e20008211000 */
[----:B------:R-:W-:Y:S01]  /*1cd0*/  UIMAD UR5, UR5, 0xc000, UR4 ;  /* 0x0000c000050578a4 */ /* 0x000fe2000f8e0204 */
[----:B------:R-:W-:Y:S01]  /*1ce0*/  UMOV UR26, UR58 ;  /* 0x0000003a001a7c82 */ /* 0x000fe20008000000 */
[----:B------:R-:W-:Y:S02]  /*1cf0*/  UMOV UR11, UR27 ;  /* 0x0000001b000b7c82 */ /* 0x000fe40008000000 */
[----:B------:R-:W-:Y:S02]  /*1d00*/  UIADD3 UR24, UPT, UPT, UR5, 0x16400, URZ ;  /* 0x0001640005187890 */ /* 0x000fe4000fffe0ff */
[----:B------:R-:W-:Y:S01]  /*1d10*/  UIADD3 UR8, UPT, UPT, UR5, 0x19400, URZ ;  /* 0x0001940005087890 */ /* 0x000fe2000fffe0ff */
[----:B------:R-:W-:Y:S01]  /*1d20*/  UTMALDG.3D.2CTA [UR32], [UR6], desc[UR30] ;  /* 0x00001e20060075b4 */ /* 0x000fe20008211000 */
[----:B------:R-:W-:Y:S01]  /*1d30*/  UMOV UR12, UR60 ;  /* 0x0000003c000c7c82 */ /* 0x000fe20008000000 */
[----:B------:R-:W-:Y:S01]  /*1d40*/  UMOV UR9, UR57 ;  /* 0x0000003900097c82 */ /* 0x000fe20008000000 */
[----:B------:R-:W-:Y:S01]  /*1d50*/  UMOV UR10, UR50 ;  /* 0x00000032000a7c82 */ /* 0x000fe20008000000 */
[----:B------:R-:W-:Y:S01]  /*1d60*/  UIADD3 UR16, UPT, UPT, UR5, 0x1c400, URZ ;  /* 0x0001c40005107890 */ /* 0x000fe2000fffe0ff */
[----:B------:R-:W-:Y:S01]  /*1d70*/  UMOV UR18, UR42 ;  /* 0x0000002a00127c82 */ /* 0x000fe20008000000 */
[----:B------:R-:W-:Y:S01]  /*1d80*/  UMOV UR19, UR27 ;  /* 0x0000001b00137c82 */ /* 0x000fe20008000000 */
[----:B------:R-:W-:Y:S01]  /*1d90*/  UTMALDG.3D.2CTA [UR24], [UR14], desc[UR30] ;  /* 0x00001e180e0075b4 */ /* 0x000fe20008211000 */
[----:B------:R-:W-:Y:S01]  /*1da0*/  UMOV UR20, UR60 ;  /* 0x0000003c00147c82 */ /* 0x000fe20008000000 */
[----:B------:R-:W-:Y:S01]  /*1db0*/  UMOV UR17, UR57 ;  /* 0x0000003900117c82 */ /* 0x000fe20008000000 */
[----:B------:R-:W-:Y:S01]  /*1dc0*/  UMOV UR13, UR39 ;  /* 0x00000027000d7c82 */ /* 0x000fe20008000000 */
[----:B------:R3:W-:Y:S02]  /*1dd0*/  UTMALDG.3D.2CTA [UR8], [UR14], desc[UR30] ;  /* 0x00001e080e0075b4 */ /* 0x0007e40008211000 */
[----:B------:R1:W-:Y:S01]  /*1de0*/  UTMALDG.3D.2CTA [UR16], [UR14], desc[UR30] ;  /* 0x00001e100e0075b4 */ /* 0x0003e20008211000 */
[----:B--2---:R-:W-:Y:S02]  /*1df0*/  UIADD3 UR42, UPT, UPT, UR42, 0x100, URZ ;  /* 0x000001002a2a7890 */ /* 0x004fe4000fffe0ff */
[----:B---3--:R-:W-:Y:S01]  /*1e00*/  UIADD3 UR8, UPT, UPT, UR5, 0x1f400, URZ ;  /* 0x0001f40005087890 */ /* 0x008fe2000fffe0ff */
[----:B------:R-:W-:Y:S02]  /*1e10*/  UMOV UR10, UR34 ;  /* 0x00000022000a7c82 */ /* 0x000fe40008000000 */
[----:B------:R-:W-:Y:S06]  /*1e20*/  UMOV UR5, UR21 ;  /* 0x0000001500057c82 */ /* 0x000fec0008000000 */
[----:B------:R1:W-:Y:S02]  /*1e30*/  UTMALDG.3D.2CTA [UR8], [UR14], desc[UR30] ;  /* 0x00001e080e0075b4 */ /* 0x0003e40008211000 */
[----:B-1----:R-:W-:Y:S05]  /*1e40*/  BRA.U UP2, `(.L_x_31) ;  /* 0xfffffff902c87547 */ /* 0x002fea000b83ffff */
.L_x_25:
[----:B------:R-:W-:Y:S01]  /*1e50*/  ULEA UR5, UR21, UR4, 0x3 ;  /* 0x0000000415057291 */ /* 0x000fe2000f8e18ff */
[----:B------:R-:W-:Y:S01]  /*1e60*/  SHF.L.U32 R2, R17, 0x1f, RZ ;  /* 0x0000001f11027819 */ /* 0x000fe200000006ff */
[----:B------:R-:W-:Y:S01]  /*1e70*/  @!P1 SYNCS.ARRIVE.TRANS64.A1T0 RZ, [UR4+0x58], RZ ;  /* 0x000058ffffff99a7 */ /* 0x000fe20008100004 */
[----:B------:R-:W-:-:S06]  /*1e80*/  UISETP.GT.AND UP0, UPT, UR53, UR45, UPT ;  /* 0x0000002d3500728c */ /* 0x000fcc000bf04270 */
[----:B--2-4-:R1:W2:Y:S03]  /*1e90*/  SYNCS.PHASECHK.TRANS64.TRYWAIT P0, [UR5+0x10], R2 ;  /* 0x00001002ff0075a7 */ /* 0x0142a60008001105 */
[----:B------:R-:W-:Y:S05]  /*1ea0*/  BRA.U !UP0, `(.L_x_32) ;  /* 0x00000005083c7547 */ /* 0x000fea000b800000 */
[----:B------:R-:W-:Y:S01]  /*1eb0*/  UIADD3 UR29, UPT, UPT, UR55, UR13, URZ ;  /* 0x0000000d371d7290 */ /* 0x000fe2000fffe0ff */
[----:B------:R-:W-:-:S11]  /*1ec0*/  UMOV UR5, UR21 ;  /* 0x0000001500057c82 */ /* 0x000fd60008000000 */
.L_x_38:
[----:B------:R-:W-:Y:S01]  /*1ed0*/  @P5 MOV R3, 0x28000 ;  /* 0x0002800000035802 */ /* 0x000fe20000000f00 */
[----:B------:R-:W-:Y:S01]  /*1ee0*/  ULEA UR57, UR5, UR4, 0x3 ;  /* 0x0000000405397291 */ /* 0x000fe2000f8e18ff */
[----:B-12---:R-:W-:Y:S11]  /*1ef0*/  @P0 BRA `(.L_x_33) ;  /* 0x00000000000c0947 */ /* 0x006ff60003800000 */
[----:B------:R-:W-:Y:S04]  /*1f00*/  SHF.L.U32 R4, R17, 0x1f, RZ ;  /* 0x0000001f11047819 */ /* 0x000fe800000006ff */
[----:B------:R-:W2:Y:S02]  /*1f10*/  SYNCS.PHASECHK.TRANS64.TRYWAIT P0, [UR57+0x10], R4 ;  /* 0x00001004ff0075a7 */ /* 0x000ea40008001139 */
[----:B--2---:R-:W-:Y:S05]  /*1f20*/  @!P0 BRA `(.L_x_34) ;  /* 0x0000007000bc8947 */ /* 0x004fea0003800000 */
.L_x_33:
[----:B------:R2:W-:Y:S01]  /*1f30*/  @P5 SYNCS.ARRIVE.TRANS64 RZ, [UR57], R3 ;  /* 0x00000003ffff59a7 */ /* 0x0005e20008000039 */
[----:B------:R-:W-:Y:S04]  /*1f40*/  ULOP3.LUT UR6, UR38, 0x2, URZ, 0xfc, !UPT ;  /* 0x0000000226067892 */ /* 0x000fe8000f8efcff */
[----:B------:R-:W-:Y:S09]  /*1f50*/  UISETP.NE.AND UP0, UPT, UR6, 0x2, UPT ;  /* 0x000000020600788c */ /* 0x000ff2000bf05270 */
[----:B------:R-:W-:Y:S05]  /*1f60*/  BRA.U UP0, `(.L_x_35) ;  /* 0x0000000100047547 */ /* 0x000fea000b800000 */
[----:B------:R-:W-:Y:S05]  /*1f70*/  BPT.TRAP 0x1 ;  /* 0x000000040000795c */ /* 0x000fea0000300000 */
.L_x_35:
[----:B------:R-:W-:Y:S04]  /*1f80*/  BSSY.RECONVERGENT B0, `(.L_x_36) ;  /* 0x0000003000007945 */ /* 0x000fe80003800200 */
[----:B------:R-:W-:Y:S05]  /*1f90*/  @!P4 BRA `(.L_x_37) ;  /* 0x000000000004c947 */ /* 0x000fea0003800000 */
[----:B------:R-:W-:Y:S05]  /*1fa0*/  BPT.TRAP 0x1 ;  /* 0x000000040000795c */ /* 0x000fea0000300000 */
.L_x_37:
[----:B------:R-:W-:Y:S05]  /*1fb0*/  BSYNC.RECONVERGENT B0 ;  /* 0x0000000000007941 */ /* 0x000fea0003800200 */
.L_x_36:
[----:B------:R-:W-:Y:S02]  /*1fc0*/  UIADD3 UR6, UPT, UPT, UR5, 0x1, URZ ;  /* 0x0000000105067890 */ /* 0x000fe4000fffe0ff */
[----:B------:R-:W-:Y:S02]  /*1fd0*/  ULEA UR32, UR5, UR4, 0xf ;  /* 0x0000000405207291 */ /* 0x000fe4000f8e78ff */
[----:B------:R-:W-:Y:S02]  /*1fe0*/  UISETP.NE.AND UP0, UPT, UR6, 0x2, UPT ;  /* 0x000000020600788c */ /* 0x000fe4000bf05270 */
[----:B------:R-:W-:Y:S02]  /*1ff0*/  USHF.L.U32 UR58, UR13, 0x8, URZ ;  /* 0x000000080d3a7899 */ /* 0x000fe400080006ff */
[----:B------:R-:W-:Y:S02]  /*2000*/  USEL UR7, URZ, 0x1, UP0 ;  /* 0x00000001ff077887 */ /* 0x000fe40008000000 */
[----:B------:R-:W-:Y:S02]  /*2010*/  USEL UR21, UR6, URZ, UP0 ;  /* 0x000000ff06157287 */ /* 0x000fe40008000000 */
[----:B------:R-:W-:Y:S02]  /*2020*/  ULOP3.LUT UR57, UR57, 0xfefffff8, URZ, 0xc0, !UPT ;  /* 0xfefffff839397892 */ /* 0x000fe4000f8ec0ff */
[----:B------:R-:W-:Y:S01]  /*2030*/  ULEA UR6, UR21, UR4, 0x3 ;  /* 0x0000000415067291 */ /* 0x000fe2000f8e18ff */
[----:B------:R-:W-:Y:S01]  /*2040*/  LOP3.LUT R17, R17, UR7, RZ, 0x3c, !PT ;  /* 0x0000000711117c12 */ /* 0x000fe2000f8e3cff */
[----:B------:R-:W-:Y:S01]  /*2050*/  UIADD3 UR56, UPT, UPT, UR32, 0x6400, URZ ;  /* 0x0000640020387890 */ /* 0x000fe2000fffe0ff */
[----:B------:R-:W-:Y:S02]  /*2060*/  UMOV UR22, 0x0 ;  /* 0x0000000000167882 */ /* 0x000fe40000000000 */
[----:B-1----:R-:W-:Y:S01]  /*2070*/  SHF.L.U32 R2, R17, 0x1f, RZ ;  /* 0x0000001f11027819 */ /* 0x002fe200000006ff */
[----:B------:R-:W-:Y:S01]  /*2080*/  UMOV UR23, 0x10000000 ;  /* 0x1000000000177882 */ /* 0x000fe20000000000 */
[----:B------:R-:W-:Y:S02]  /*2090*/  UIADD3 UR50, UPT, UPT, UR58, 0x40, URZ ;  /* 0x000000403a327890 */ /* 0x000fe4000fffe0ff */
[----:B------:R4:W1:Y:S01]  /*20a0*/  SYNCS.PHASECHK.TRANS64.TRYWAIT P0, [UR6+0x10], R2 ;  /* 0x00001002ff0075a7 */ /* 0x0008620008001106 */
[----:B------:R-:W-:Y:S02]  /*20b0*/  UIADD3 UR6, UP1, UPT, UR46, 0x80, URZ ;  /* 0x000000802e067890 */ /* 0x000fe4000ff3e0ff */
[----:B------:R-:W-:Y:S02]  /*20c0*/  UIADD3 UR48, UPT, UPT, UR32, 0x8400, URZ ;  /* 0x0000840020307890 */ /* 0x000fe4000fffe0ff */
[----:B------:R-:W-:Y:S01]  /*20d0*/  UIADD3.X UR7, UPT, UPT, URZ, UR47, URZ, UP1, !UPT ;  /* 0x0000002fff077290 */ /* 0x000fe20008ffe4ff */
[----:B------:R-:W-:Y:S01]  /*20e0*/  UMOV UR51, UR59 ;  /* 0x0000003b00337c82 */ /* 0x000fe20008000000 */
[----:B------:R-:W-:Y:S01]  /*20f0*/  UMOV UR52, UR60 ;  /* 0x0000003c00347c82 */ /* 0x000fe20008000000 */
[----:B------:R-:W-:Y:S01]  /*2100*/  UMOV UR49, UR57 ;  /* 0x0000003900317c82 */ /* 0x000fe20008000000 */
[----:B------:R-:W-:Y:S02]  /*2110*/  UIADD3 UR42, UPT, UPT, UR58, 0x80, URZ ;  /* 0x000000803a2a7890 */ /* 0x000fe4000fffe0ff */
[----:B------:R-:W-:Y:S03]  /*2120*/  UIADD3 UR40, UPT, UPT, UR32, 0xa400, URZ ;  /* 0x0000a40020287890 */ /* 0x000fe6000fffe0ff */
[----:B------:R-:W-:Y:S01]  /*2130*/  UTMALDG.3D.2CTA [UR56], [UR6], desc[UR22] ;  /* 0x00001638060075b4 */ /* 0x000fe20008211000 */
[----:B------:R-:W-:Y:S01]  /*2140*/  UMOV UR43, UR59 ;  /* 0x0000003b002b7c82 */ /* 0x000fe20008000000 */
[----:B------:R-:W-:Y:S01]  /*2150*/  UMOV UR44, UR60 ;  /* 0x0000003c002c7c82 */ /* 0x000fe20008000000 */
[----:B------:R-:W-:Y:S01]  /*2160*/  UMOV UR41, UR57 ;  /* 0x0000003900297c82 */ /* 0x000fe20008000000 */
[----:B------:R-:W-:Y:S02]  /*2170*/  UIADD3 UR34, UPT, UPT, UR58, 0xc0, URZ ;  /* 0x000000c03a227890 */ /* 0x000fe4000fffe0ff */
[----:B------:R-:W-:Y:S01]  /*2180*/  UIADD3 UR32, UPT, UPT, UR32, 0xc400, URZ ;  /* 0x0000c40020207890 */ /* 0x000fe2000fffe0ff */
[----:B------:R-:W-:Y:S01]  /*2190*/  UTMALDG.3D.2CTA [UR48], [UR6], desc[UR22] ;  /* 0x00001630060075b4 */ /* 0x000fe20008211000 */
[----:B------:R-:W-:Y:S01]  /*21a0*/  UIADD3 UR14, UP0, UPT, UR46, 0x180, URZ ;  /* 0x000001802e0e7890 */ /* 0x000fe2000ff1e0ff */
[----:B------:R-:W-:Y:S01]  /*21b0*/  UMOV UR35, UR59 ;  /* 0x0000003b00237c82 */ /* 0x000fe20008000000 */
[----:B------:R-:W-:Y:S01]  /*21c0*/  UMOV UR36, UR60 ;  /* 0x0000003c00247c82 */ /* 0x000fe20008000000 */
[----:B------:R-:W-:Y:S01]  /*21d0*/  UMOV UR33, UR57 ;  /* 0x0000003900217c82 */ /* 0x000fe20008000000 */
[----:B------:R-:W-:Y:S01]  /*21e0*/  UIADD3.X UR15, UPT, UPT, URZ, UR47, URZ, UP0, !UPT ;  /* 0x0000002fff0f7290 */ /* 0x000fe200087fe4ff */
[----:B------:R-:W-:Y:S01]  /*21f0*/  UTMALDG.3D.2CTA [UR40], [UR6], desc[UR22] ;  /* 0x00001628060075b4 */ /* 0x000fe20008211000 */
[----:B------:R-:W-:Y:S01]  /*2200*/  UIMAD UR5, UR5, 0xc000, UR4 ;  /* 0x0000c000050578a4 */ /* 0x000fe2000f8e0204 */
[----:B------:R-:W-:Y:S01]  /*2210*/  UMOV UR28, UR60 ;  /* 0x0000003c001c7c82 */ /* 0x000fe20008000000 */
[----:B------:R-:W-:Y:S02]  /*2220*/  UMOV UR25, UR57 ;  /* 0x0000003900197c82 */ /* 0x000fe40008000000 */
[----:B------:R-:W-:Y:S01]  /*2230*/  UIADD3 UR24, UPT, UPT, UR5, 0x16400, URZ ;  /* 0x0001640005187890 */ /* 0x000fe2000fffe0ff */
[----:B------:R-:W-:Y:S01]  /*2240*/  UMOV UR26, UR58 ;  /* 0x0000003a001a7c82 */ /* 0x000fe20008000000 */
[----:B------:R-:W-:Y:S01]  /*2250*/  UTMALDG.3D.2CTA [UR32], [UR6], desc[UR22] ;  /* 0x00001620060075b4 */ /* 0x000fe20008211000 */
[----:B------:R-:W-:Y:S01]  /*2260*/  UIADD3 UR8, UPT, UPT, UR5, 0x19400, URZ ;  /* 0x0001940005087890 */ /* 0x000fe2000fffe0ff */
[----:B------:R-:W-:Y:S01]  /*2270*/  UMOV UR11, UR27 ;  /* 0x0000001b000b7c82 */ /* 0x000fe20008000000 */
[----:B------:R-:W-:Y:S01]  /*2280*/  UMOV UR12, UR60 ;  /* 0x0000003c000c7c82 */ /* 0x000fe20008000000 */
[----:B------:R-:W-:Y:S01]  /*2290*/  UMOV UR9, UR57 ;  /* 0x0000003900097c82 */ /* 0x000fe20008000000 */
[----:B------:R-:W-:Y:S01]  /*22a0*/  UMOV UR10, UR50 ;  /* 0x00000032000a7c82 */ /* 0x000fe20008000000 */
[----:B------:R-:W-:Y:S01]  /*22b0*/  UIADD3 UR16, UPT, UPT, UR5, 0x1c400, URZ ;  /* 0x0001c40005107890 */ /* 0x000fe2000fffe0ff */
[----:B------:R-:W-:Y:S01]  /*22c0*/  UTMALDG.3D.2CTA [UR24], [UR14], desc[UR22] ;  /* 0x000016180e0075b4 */ /* 0x000fe20008211000 */
[----:B------:R-:W-:Y:S01]  /*22d0*/  UMOV UR19, UR27 ;  /* 0x0000001b00137c82 */ /* 0x000fe20008000000 */
[----:B------:R-:W-:Y:S01]  /*22e0*/  UMOV UR20, UR60 ;  /* 0x0000003c00147c82 */ /* 0x000fe20008000000 */
[----:B------:R-:W-:Y:S01]  /*22f0*/  UMOV UR17, UR57 ;  /* 0x0000003900117c82 */ /* 0x000fe20008000000 */
[----:B------:R-:W-:Y:S01]  /*2300*/  UMOV UR18, UR42 ;  /* 0x0000002a00127c82 */ /* 0x000fe20008000000 */
[----:B------:R-:W-:Y:S01]  /*2310*/  UIADD3 UR13, UPT, UPT, UR13, 0x1, URZ ;  /* 0x000000010d0d7890 */ /* 0x000fe2000fffe0ff */
[----:B------:R2:W-:Y:S03]  /*2320*/  UTMALDG.3D.2CTA [UR8], [UR14], desc[UR22] ;  /* 0x000016080e0075b4 */ /* 0x0005e60008211000 */
[----:B------:R-:W-:Y:S01]  /*2330*/  UISETP.NE.AND UP0, UPT, UR13, UR29, UPT ;  /* 0x0000001d0d00728c */ /* 0x000fe2000bf05270 */
[----:B------:R4:W-:Y:S01]  /*2340*/  UTMALDG.3D.2CTA [UR16], [UR14], desc[UR22] ;  /* 0x000016100e0075b4 */ /* 0x0009e20008211000 */
[----:B--2---:R-:W-:Y:S01]  /*2350*/  UIADD3 UR8, UPT, UPT, UR5, 0x1f400, URZ ;  /* 0x0001f40005087890 */ /* 0x004fe2000fffe0ff */
[----:B------:R-:W-:Y:S02]  /*2360*/  UMOV UR10, UR34 ;  /* 0x00000022000a7c82 */ /* 0x000fe40008000000 */
[----:B------:R-:W-:Y:S06]  /*2370*/  UMOV UR5, UR21 ;  /* 0x0000001500057c82 */ /* 0x000fec0008000000 */
[----:B------:R4:W-:Y:S02]  /*2380*/  UTMALDG.3D.2CTA [UR8], [UR14], desc[UR22] ;  /* 0x000016080e0075b4 */ /* 0x0009e40008211000 */
[----:B----4-:R-:W-:Y:S05]  /*2390*/  BRA.U UP0, `(.L_x_38) ;  /* 0xfffffff900cc7547 */ /* 0x010fea000b83ffff */
.L_x_32:
[C---:B-1----:R-:W-:Y:S01]  /*23a0*/  LEA R2, R16.reuse, UR4, 0x3 ;  /* 0x0000000410027c11 */ /* 0x042fe2000f8e18ff */
[----:B------:R-:W-:Y:S01]  /*23b0*/  NOP ;  /* 0x0000000000007918 */ /* 0x000fe20000000000 */
[----:B------:R-:W-:Y:S02]  /*23c0*/  SHF.L.U32 R3, R13, 0x1f, RZ ;  /* 0x0000001f0d037819 */ /* 0x000fe400000006ff */
[----:B------:R-:W-:Y:S02]  /*23d0*/  LEA R4, R16, UR4, 0x4 ;  /* 0x0000000410047c11 */ /* 0x000fe4000f8e20ff */
[----:B--2---:R-:W1:Y:S02]  /*23e0*/  SYNCS.PHASECHK.TRANS64.TRYWAIT P0, [R2+URZ+0x60], R3 ;  /* 0x00006003020075a7 */ /* 0x004e6400080011ff */
[----:B-1----:R-:W-:Y:S05]  /*23f0*/  @!P0 BRA `(.L_x_39) ;  /* 0x0000006c00a08947 */ /* 0x002fea0003800000 */
.L_x_141:
[----:B------:R-:W2:Y:S01]  /*2400*/  LDS.128 R4, [R4+0xf0] ;  /* 0x0000f00004047984 */ /* 0x000ea20000000c00 */
[----:B------:R-:W-:Y:S01]  /*2410*/  ISETP.GE.AND P0, PT, R37, 0x1, PT ;  /* 0x000000012500780c */ /* 0x000fe20003f06270 */
[----:B-1----:R-:W-:Y:S01]  /*2420*/  VIADD R2, R2, 0x70 ;  /* 0x0000007002027836 */ /* 0x002fe20000000000 */
[----:B------:R-:W-:Y:S01]  /*2430*/  @!PT LDS RZ, [RZ] ;  /* 0x00000000fffff984 */ /* 0x000fe20000000800 */
[----:B------:R-:W-:Y:S01]  /*2440*/  @!PT LDS RZ, [RZ] ;  /* 0x00000000fffff984 */ /* 0x000fe20000000800 */
[----:B------:R-:W-:Y:S01]  /*2450*/  @!PT LDS RZ, [RZ] ;  /* 0x00000000fffff984 */ /* 0x000fe20000000800 */
[----:B------:R-:W-:Y:S01]  /*2460*/  @!PT LDS RZ, [RZ] ;  /* 0x00000000fffff984 */ /* 0x000fe20000000800 */
[----:B------:R1:W-:Y:S06]  /*2470*/  MEMBAR.ALL.CTA ;  /* 0x0000000000007992 */ /* 0x0003ec0000008000 */
[----:B-1----:R-:W1:Y:S01]  /*2480*/  FENCE.VIEW.ASYNC.S ;  /* 0x00000000000073c6 */ /* 0x002e620000000000 */
[----:B------:R-:W-:-:S04]  /*2490*/  PRMT R2, RZ, 0x654, R2 ;  /* 0x00000654ff027816 */ /* 0x000fc80000000002 */
[----:B-1----:R1:W-:Y:S01]  /*24a0*/  SYNCS.ARRIVE.TRANS64.RED.A1T0 RZ, [R2+URZ], RZ ;  /* 0x000000ff02ff79a7 */ /* 0x0023e200081004ff */
[----:B--2---:R-:W-:-:S13]  /*24b0*/  LOP3.LUT P2, RZ, R6, 0x1, RZ, 0xc0, !PT ;  /* 0x0000000106ff7812 */ /* 0x004fda000784c0ff */
[----:B------:R-:W-:Y:S01]  /*24c0*/  @P2 SHF.R.U32.HI R3, RZ, 0x10, R5 ;  /* 0x00000010ff032819 */ /* 0x000fe20000011605 */
[----:B------:R-:W-:Y:S01]  /*24d0*/  VOTEU.ANY UP0, P2 ;  /* 0x0000000000ff7886 */ /* 0x000fe20001000100 */
[----:B------:R-:W-:Y:S02]  /*24e0*/  @P2 MOV R10, R4 ;  /* 0x00000004000a2202 */ /* 0x000fe40000000f00 */
[----:B------:R-:W-:Y:S02]  /*24f0*/  @P2 R2UR.BROADCAST UR5, R3 ;  /* 0x00000000030522ca */ /* 0x000fe400008e0000 */
[----:B------:R-:W-:-:S11]  /*2500*/  @P2 LOP3.LUT R9, R5, 0xffff, RZ, 0xc0, !PT ;  /* 0x0000ffff05092812 */ /* 0x000fd600078ec0ff */
[----:B------:R-:W-:Y:S01]  /*2510*/  @UP0 UMOV UR60, UR5 ;  /* 0x00000005003c0c82 */ /* 0x000fe20008000000 */
[----:B-1----:R-:W-:Y:S05]  /*2520*/  @!P0 BRA `(.L_x_40) ;  /* 0x0000000000b88947 */ /* 0x002fea0003800000 */
[----:B------:R-:W3:Y:S01]  /*2530*/  LDC.64 R4, c[0x0][0xb18] ;  /* 0x0002c600ff047b82 */ /* 0x000ee20000000a00 */
[----:B------:R-:W-:-:S07]  /*2540*/  ISETP.NE.AND P3, PT, R37, 0x1, PT ;  /* 0x000000012500780c */ /* 0x000fce0003f65270 */
[----:B------:R-:W1:Y:S08]  /*2550*/  LDC.64 R6, c[0x0][0xb10] ;  /* 0x0002c400ff067b82 */ /* 0x000e700000000a00 */
[----:B------:R-:W2:Y:S08]  /*2560*/  LDC R14, c[0x0][0xb20] ;  /* 0x0002c800ff0e7b82 */ /* 0x000eb00000000800 */
[----:B------:R-:W4:Y:S01]  /*2570*/  LDC R15, c[0x0][0xb0c] ;  /* 0x0002c300ff0f7b82 */ /* 0x000f220000000800 */
[----:B---3--:R-:W-:Y:S01]  /*2580*/  IMAD.HI.U32 R21, R0, R5, RZ ;  /* 0x0000000500157227 */ /* 0x008fe200078e00ff */
[----:B------:R-:W-:-:S03]  /*2590*/  ISETP.NE.AND P0, PT, R4, 0x1, PT ;  /* 0x000000010400780c */ /* 0x000fc60003f05270 */
[----:B------:R-:W-:-:S03]  /*25a0*/  IMAD.HI.U32 R5, R9, R5, RZ ;  /* 0x0000000509057227 */ /* 0x000fc600078e00ff */
[----:B------:R-:W3:Y:S01]  /*25b0*/  LDC.64 R2, c[0x0][0xb28] ;  /* 0x0002ca00ff027b82 */ /* 0x000ee20000000a00 */
[----:B-1----:R-:W-:-:S04]  /*25c0*/  IMAD.HI.U32 R22, R8, R6, RZ ;  /* 0x0000000608167227 */ /* 0x002fc800078e00ff */
[----:B------:R-:W-:Y:S01]  /*25d0*/  IMAD.HI.U32 R23, R10, R6, RZ ;  /* 0x000000060a177227 */ /* 0x000fe200078e00ff */
[----:B------:R-:W-:Y:S02]  /*25e0*/  SHF.R.U32.HI R22, RZ, R7, R22 ;  /* 0x00000007ff167219 */ /* 0x000fe40000011616 */
[-C--:B--2---:R-:W-:Y:S02]  /*25f0*/  SHF.R.U32.HI R21, RZ, R14.reuse, R21 ;  /* 0x0000000eff157219 */ /* 0x084fe40000011615 */
[----:B------:R-:W-:Y:S02]  /*2600*/  SHF.R.U32.HI R5, RZ, R14, R5 ;  /* 0x0000000eff057219 */ /* 0x000fe40000011605 */
[----:B------:R-:W-:Y:S02]  /*2610*/  SEL R21, R0, R21, !P0 ;  /* 0x0000001500157207 */ /* 0x000fe40004000000 */
[----:B------:R-:W-:Y:S02]  /*2620*/  SHF.R.U32.HI R23, RZ, R7, R23 ;  /* 0x00000007ff177219 */ /* 0x000fe40000011617 */
[----:B----4-:R-:W-:-:S02]  /*2630*/  ISETP.NE.AND P1, PT, R15, 0x1, PT ;  /* 0x000000010f00780c */ /* 0x010fc40003f25270 */
[----:B------:R-:W-:Y:S02]  /*2640*/  SEL R5, R9, R5, !P0 ;  /* 0x0000000509057207 */ /* 0x000fe40004000000 */
[----:B------:R-:W-:Y:S02]  /*2650*/  SEL R22, R8, R22, !P1 ;  /* 0x0000001608167207 */ /* 0x000fe40004800000 */
[----:B------:R-:W-:Y:S01]  /*2660*/  SEL R23, R10, R23, !P1 ;  /* 0x000000170a177207 */ /* 0x000fe20004800000 */
[----:B---3--:R-:W-:-:S04]  /*2670*/  IMAD.HI.U32 R20, R21, R2, RZ ;  /* 0x0000000215147227 */ /* 0x008fc800078e00ff */
        /* <DEDUP_REMOVED lines=10> */
[----:B------:R-:W-:-:S04]  /*2720*/  @!P0 IMAD.HI.U32 R7, R23, R2, RZ ;  /* 0x0000000217078227 */ /* 0x000fc800078e00ff */
[----:B------:R-:W-:Y:S01]  /*2730*/  IMAD.MOV R2, RZ, RZ, -R6 ;  /* 0x000000ffff027224 */ /* 0x000fe200078e0a06 */
[----:B------:R-:W-:Y:S02]  /*2740*/  @!P0 SHF.R.U32.HI R3, RZ, R3, R7 ;  /* 0x00000003ff038219 */ /* 0x000fe40000011607 */
[----:B------:R-:W-:Y:S01]  /*2750*/  IADD3 R7, PT, PT, -R5, RZ, RZ ;  /* 0x000000ff05077210 */ /* 0x000fe20007ffe1ff */
[----:B------:R-:W-:Y:S01]  /*2760*/  IMAD R2, R37, R2, R5 ;  /* 0x0000000225027224 */ /* 0x000fe200078e0205 */
        /* <DEDUP_REMOVED lines=10> */
.L_x_40:
[----:B------:R-:W1:Y:S02]  /*2810*/  LDCU UR5, c[0x0][0xb30] ;  /* 0x00016600ff0577ac */ /* 0x000e640008000800 */
[----:B-1----:R-:W-:-:S09]  /*2820*/  UISETP.NE.AND UP0, UPT, UR5, 0x1, UPT ;  /* 0x000000010500788c */ /* 0x002fd2000bf05270 */
[----:B------:R-:W-:Y:S05]  /*2830*/  BRA.U UP0, `(.L_x_41) ;  /* 0x0000000100407547 */ /* 0x000fea000b800000 */
[----:B------:R-:W1:Y:S08]  /*2840*/  LDC.64 R4, c[0x0][0xb10] ;  /* 0x0002c400ff047b82 */ /* 0x000e700000000a00 */
[----:B------:R-:W2:Y:S08]  /*2850*/  LDC.64 R2, c[0x0][0xb18] ;  /* 0x0002c600ff027b82 */ /* 0x000eb00000000a00 */
[----:B------:R-:W4:Y:S08]  /*2860*/  LDC R6, c[0x0][0xb20] ;  /* 0x0002c800ff067b82 */ /* 0x000f300000000800 */
[----:B------:R-:W3:Y:S01]  /*2870*/  LDC R7, c[0x0][0xb0c] ;  /* 0x0002c300ff077b82 */ /* 0x000ee20000000800 */
[----:B-1----:R-:W-:-:S05]  /*2880*/  IMAD.HI.U32 R4, R10, R4, RZ ;  /* 0x000000040a047227 */ /* 0x002fca00078e00ff */
[----:B------:R-:W-:Y:S01]  /*2890*/  SHF.R.U32.HI R4, RZ, R5, R4 ;  /* 0x00000005ff047219 */ /* 0x000fe20000011604 */
[----:B--2---:R-:W-:Y:S01]  /*28a0*/  IMAD.HI.U32 R3, R9, R3, RZ ;  /* 0x0000000309037227 */ /* 0x004fe200078e00ff */
[----:B------:R-:W-:-:S04]  /*28b0*/  ISETP.NE.AND P0, PT, R2, 0x1, PT ;  /* 0x000000010200780c */ /* 0x000fc80003f05270 */
[----:B----4-:R-:W-:-:S04]  /*28c0*/  SHF.R.U32.HI R3, RZ, R6, R3 ;  /* 0x00000006ff037219 */ /* 0x010fc80000011603 */
[----:B------:R-:W-:Y:S02]  /*28d0*/  SEL R3, R9, R3, !P0 ;  /* 0x0000000309037207 */ /* 0x000fe40004000000 */
[----:B---3--:R-:W-:-:S04]  /*28e0*/  ISETP.NE.AND P1, PT, R7, 0x1, PT ;  /* 0x000000010700780c */ /* 0x008fc80003f25270 */
[----:B------:R-:W-:-:S05]  /*28f0*/  SEL R4, R10, R4, !P1 ;  /* 0x000000040a047207 */ /* 0x000fca0004800000 */
[----:B------:R-:W-:Y:S02]  /*2900*/  IMAD.IADD R5, R3, 0x1, -R4 ;  /* 0x0000000103057824 */ /* 0x000fe400078e0a04 */
[----:B------:R-:W-:Y:S02]  /*2910*/  IMAD.IADD R3, R4, 0x1, -R3 ;  /* 0x0000000104037824 */ /* 0x000fe400078e0a03 */
[----:B------:R-:W-:Y:S02]  /*2920*/  IMAD R10, R5, R7, R10 ;  /* 0x00000007050a7224 */ /* 0x000fe400078e020a */
[----:B------:R-:W-:-:S07]  /*2930*/  IMAD R9, R3, R2, R9 ;  /* 0x0000000203097224 */ /* 0x000fce00078e0209 */
.L_x_41:
[----:B------:R-:W-:Y:S01]  /*2940*/  VIADD R16, R16, 0x1 ;  /* 0x0000000110107836 */ /* 0x000fe20000000000 */
[----:B------:R-:W-:Y:S01]  /*2950*/  PLOP3.LUT P1, PT, PT, PT, PT, 0x80, 0x8 ;  /* 0x000000000008781c */ /* 0x000fe20003f2f070 */
[----:B------:R-:W-:Y:S02]  /*2960*/  IMAD.IADD R14, R10, 0x1, R91 ;  /* 0x000000010a0e7824 */ /* 0x000fe400078e025b */
[----:B------:R-:W-:Y:S01]  /*2970*/  IMAD.IADD R15, R9, 0x1, R90 ;  /* 0x00000001090f7824 */ /* 0x000fe200078e025a */
[----:B------:R-:W-:-:S04]  /*2980*/  ISETP.NE.AND P0, PT, R16, 0x2, PT ;  /* 0x000000021000780c */ /* 0x000fc80003f05270 */
[----:B------:R-:W-:Y:S02]  /*2990*/  SEL R2, RZ, 0x1, P0 ;  /* 0x00000001ff027807 */ /* 0x000fe40000000000 */
[----:B------:R-:W-:Y:S02]  /*29a0*/  SEL R16, R16, RZ, P0 ;  /* 0x000000ff10107207 */ /* 0x000fe40000000000 */
[----:B------:R-:W-:Y:S01]  /*29b0*/  LOP3.LUT R13, R13, R2, RZ, 0x3c, !PT ;  /* 0x000000020d0d7212 */ /* 0x000fe200078e3cff */
[----:B------:R-:W-:Y:S06]  /*29c0*/  @P2 BRA `(.L_x_42) ;  /* 0xffffffec00582947 */ /* 0x000fec000383ffff */
[----:B------:R-:W-:Y:S01]  /*29d0*/  UIADD3 UR5, UPT, UPT, UR4, 0x10, URZ ;  /* 0x0000001004057890 */ /* 0x000fe2000fffe0ff */
[----:B------:R-:W-:-:S03]  /*29e0*/  SHF.L.U32 R2, R17, 0x1f, RZ ;  /* 0x0000001f11027819 */ /* 0x000fc600000006ff */
[----:B------:R-:W-:-:S09]  /*29f0*/  ULEA UR4, UR21, UR5, 0x3 ;  /* 0x0000000515047291 */ /* 0x000fd2000f8e18ff */
[----:B------:R-:W1:Y:S02]  /*2a00*/  SYNCS.PHASECHK.TRANS64.TRYWAIT P0, [UR4], R2 ;  /* 0x00000002ff0075a7 */ /* 0x000e640008001104 */
[----:B-1----:R-:W-:Y:S05]  /*2a10*/  @!P0 BRA `(.L_x_43) ;  /* 0x00000068002c8947 */ /* 0x002fea0003800000 */
.L_x_143:
[----:B------:R-:W-:-:S04]  /*2a20*/  UIADD3 UR4, UPT, UPT, UR21, 0x1, URZ ;  /* 0x0000000115047890 */ /* 0x000fc8000fffe0ff */
[----:B------:R-:W-:-:S04]  /*2a30*/  UISETP.NE.AND UP0, UPT, UR4, 0x2, UPT ;  /* 0x000000020400788c */ /* 0x000fc8000bf05270 */
[----:B------:R-:W-:Y:S02]  /*2a40*/  USEL UR6, URZ, 0x1, UP0 ;  /* 0x00000001ff067887 */ /* 0x000fe40008000000 */
[----:B------:R-:W-:-:S04]  /*2a50*/  USEL UR4, UR4, URZ, UP0 ;  /* 0x000000ff04047287 */ /* 0x000fc80008000000 */
[----:B------:R-:W-:Y:S01]  /*2a60*/  ULEA UR4, UR4, UR5, 0x3 ;  /* 0x0000000504047291 */ /* 0x000fe2000f8e18ff */
[----:B-1----:R-:W-:-:S04]  /*2a70*/  LOP3.LUT R2, R17, UR6, RZ, 0x3c, !PT ;  /* 0x0000000611027c12 */ /* 0x002fc8000f8e3cff */
[----:B------:R-:W-:Y:S01]  /*2a80*/  SHF.L.U32 R2, R2, 0x1f, RZ ;  /* 0x0000001f02027819 */ /* 0x000fe200000006ff */
[----:B---3--:R-:W-:-:S07]  /*2a90*/  IMAD.U32 R0, RZ, RZ, UR4 ;  /* 0x00000004ff007e24 */ /* 0x008fce000f8e00ff */
.L_x_44:
[----:B-1----:R1:W2:Y:S02]  /*2aa0*/  SYNCS.PHASECHK.TRANS64.TRYWAIT P0, [R0+URZ], R2 ;  /* 0x00000002000075a7 */ /* 0x0022a400080011ff */
[----:B--2---:R-:W-:Y:S05]  /*2ab0*/  @!P0 NANOSLEEP.SYNCS 0x989680 ;  /* 0x009896800000895d */ /* 0x004fea0003900000 */
[----:B------:R-:W2:Y:S02]  /*2ac0*/  @!P0 SYNCS.PHASECHK.TRANS64 P0, [R0+URZ], R2 ;  /* 0x00000002000085a7 */ /* 0x000ea400080010ff */
[----:B--2---:R-:W-:Y:S05]  /*2ad0*/  @P0 EXIT ;  /* 0x000000000000094d */ /* 0x004fea0003800000 */
[----:B------:R-:W-:Y:S05]  /*2ae0*/  BRA `(.L_x_44) ;  /* 0xfffffffc00ec7947 */ /* 0x000fea000383ffff */
.L_x_22:
[----:B------:R-:W-:-:S04]  /*2af0*/  UISETP.NE.AND UP1, UPT, UR37, URZ, UPT ;  /* 0x000000ff2500728c */ /* 0x000fc8000bf25270 */
[----:B------:R-:W-:-:S09]  /*2b00*/  UISETP.NE.OR UP1, UPT, UR10, 0x1, UP1 ;  /* 0x000000010a00788c */ /* 0x000fd20008f25670 */
[----:B------:R-:W-:Y:S05]  /*2b10*/  BRA.U UP1, `(.L_x_45) ;  /* 0x00000005014c7547 */ /* 0x000fea000b800000 */
[----:B------:R-:W-:Y:S01]  /*2b20*/  HFMA2 R11, -RZ, RZ, 0, 0 ;  /* 0x00000000ff0b7431 */ /* 0x000fe200000001ff */
[----:B------:R-:W-:Y:S01]  /*2b30*/  ISETP.GE.U32.AND P2, PT, R10, 0x2, PT ;  /* 0x000000020a00780c */ /* 0x000fe20003f46070 */
[----:B------:R-:W-:Y:S01]  /*2b40*/  IMAD.MOV.U32 R12, RZ, RZ, 0x1 ;  /* 0x00000001ff0c7424 */ /* 0x000fe200078e00ff */
[----:B------:R-:W-:Y:S01]  /*2b50*/  CS2R R8, SRZ ;  /* 0x0000000000087805 */ /* 0x000fe2000001ff00 */
[----:B------:R-:W-:Y:S01]  /*2b60*/  IMAD.MOV.U32 R3, RZ, RZ, RZ ;  /* 0x000000ffff037224 */ /* 0x000fe200078e00ff */
[----:B------:R-:W-:Y:S01]  /*2b70*/  UMOV UR4, 0x400 ;  /* 0x0000040000047882 */ /* 0x000fe20000000000 */
[----:B------:R-:W-:Y:S01]  /*2b80*/  UMOV UR5, URZ ;  /* 0x000000ff00057c82 */ /* 0x000fe20008000000 */
[----:B------:R-:W-:-:S12]  /*2b90*/  ULEA UR37, UR37, UR4, 0x18 ;  /* 0x0000000425257291 */ /* 0x000fd8000f8ec0ff */
.L_x_49:
[----:B------:R-:W-:Y:S02]  /*2ba0*/  LEA R0, R3, UR37, 0x3 ;  /* 0x0000002503007c11 */ /* 0x000fe4000f8e18ff */
[----:B------:R-:W-:-:S03]  /*2bb0*/  SHF.L.U32 R4, R8, 0x1f, RZ ;  /* 0x0000001f08047819 */ /* 0x000fc600000006ff */
[----:B------:R-:W-:Y:S01]  /*2bc0*/  VIADD R5, R0, 0xd0 ;  /* 0x000000d000057836 */ /* 0x000fe20000000000 */
[----:B------:R-:W1:Y:S02]  /*2bd0*/  SYNCS.PHASECHK.TRANS64.TRYWAIT P0, [R0+URZ+0xc0], R4 ;  /* 0x0000c004000075a7 */ /* 0x000e6400080011ff */
[----:B-1----:R-:W-:Y:S05]  /*2be0*/  @!P0 BRA `(.L_x_46) ;  /* 0x0000006400d08947 */ /* 0x002fea0003800000 */
.L_x_144:
[----:B------:R-:W-:Y:S01]  /*2bf0*/  ULEA UR4, UR5, UR37, 0x3 ;  /* 0x0000002505047291 */ /* 0x000fe2000f8e18ff */
[----:B-1----:R-:W-:Y:S01]  /*2c00*/  PRMT R0, RZ, 0x654, R5 ;  /* 0x00000654ff007816 */ /* 0x002fe20000000005 */
[----:B------:R-:W-:Y:S01]  /*2c10*/  @!P2 IMAD.MOV.U32 R4, RZ, RZ, 0x10 ;  /* 0x00000010ff04a424 */ /* 0x000fe200078e00ff */
[----:B------:R-:W-:Y:S01]  /*2c20*/  SHF.L.U32 R5, R12, 0x1f, RZ ;  /* 0x0000001f0c057819 */ /* 0x000fe200000006ff */
[----:B------:R-:W-:Y:S01]  /*2c30*/  UIADD3 UR6, UPT, UPT, UR4, 0x60, URZ ;  /* 0x0000006004067890 */ /* 0x000fe2000fffe0ff */
[----:B------:R1:W-:Y:S05]  /*2c40*/  SYNCS.ARRIVE.TRANS64.RED.A1T0 RZ, [R0+URZ], RZ ;  /* 0x000000ff00ff79a7 */ /* 0x0003ea00081004ff */
[----:B------:R-:W-:Y:S01]  /*2c50*/  IMAD.U32 R6, RZ, RZ, UR6 ;  /* 0x00000006ff067e24 */ /* 0x000fe2000f8e00ff */
[----:B------:R-:W2:Y:S04]  /*2c60*/  SYNCS.PHASECHK.TRANS64.TRYWAIT P0, [UR4+0x70], R5 ;  /* 0x00007005ff0075a7 */ /* 0x000ea80008001104 */
[----:B------:R-:W-:Y:S01]  /*2c70*/  PRMT R6, R10, 0x654, R6 ;  /* 0x000006540a067816 */ /* 0x000fe20000000006 */
[----:B-12---:R-:W-:Y:S06]  /*2c80*/  @!P0 BRA `(.L_x_47) ;  /* 0x0000006400bc8947 */ /* 0x006fec0003800000 */
.L_x_146:
[----:B------:R-:W-:Y:S01]  /*2c90*/  ULEA UR6, UR5, UR37, 0x4 ;  /* 0x0000002505067291 */ /* 0x000fe2000f8e20ff */
[----:B------:R-:W-:Y:S01]  /*2ca0*/  SEL R2, R6, R2, !P2 ;  /* 0x0000000206027207 */ /* 0x000fe20005000000 */
[----:B------:R-:W-:Y:S01]  /*2cb0*/  UIADD3 UR7, UPT, UPT, UR4, 0x60, URZ ;  /* 0x0000006004077890 */ /* 0x000fe2000fffe0ff */
[----:B-1----:R-:W-:Y:S01]  /*2cc0*/  LEA R0, R11, UR37, 0x3 ;  /* 0x000000250b007c11 */ /* 0x002fe2000f8e18ff */
[----:B------:R-:W-:Y:S01]  /*2cd0*/  UIADD3 UR6, UPT, UPT, UR6, 0xf0, URZ ;  /* 0x000000f006067890 */ /* 0x000fe2000fffe0ff */
[----:B------:R1:W-:Y:S01]  /*2ce0*/  @!P2 SYNCS.ARRIVE.TRANS64.RED RZ, [R2+URZ], R4 ;  /* 0x0000000402ffa9a7 */ /* 0x0003e200080004ff */
[----:B------:R-:W-:Y:S01]  /*2cf0*/  UIADD3 UR4, UPT, UPT, UR5, 0x1, URZ ;  /* 0x0000000105047890 */ /* 0x000fe2000fffe0ff */
[----:B------:R-:W-:-:S03]  /*2d00*/  VIADD R3, R3, 0x1 ;  /* 0x0000000103037836 */ /* 0x000fc60000000000 */
[----:B------:R-:W-:Y:S02]  /*2d10*/  UISETP.NE.AND UP0, UPT, UR4, 0x2, UPT ;  /* 0x000000020400788c */ /* 0x000fe4000bf05270 */
[----:B------:R-:W-:Y:S01]  /*2d20*/  ISETP.NE.AND P0, PT, R3, 0x2, PT ;  /* 0x000000020300780c */ /* 0x000fe20003f05270 */
[----:B------:R-:W-:Y:S06]  /*2d30*/  UGETNEXTWORKID.BROADCAST [UR6], [UR7] ;  /* 0x00000000060073ca */ /* 0x000fec0008000100 */
[----:B------:R-:W-:Y:S02]  /*2d40*/  USEL UR6, URZ, 0x1, UP0 ;  /* 0x00000001ff067887 */ /* 0x000fe40008000000 */
[----:B------:R-:W-:-:S04]  /*2d50*/  USEL UR5, UR4, URZ, UP0 ;  /* 0x000000ff04057287 */ /* 0x000fc80008000000 */
[----:B------:R-:W-:Y:S02]  /*2d60*/  LOP3.LUT R12, R12, UR6, RZ, 0x3c, !PT ;  /* 0x000000060c0c7c12 */ /* 0x000fe4000f8e3cff */
[----:B-1----:R-:W-:-:S04]  /*2d70*/  SHF.L.U32 R4, R9, 0x1f, RZ ;  /* 0x0000001f09047819 */ /* 0x002fc800000006ff */
[----:B------:R-:W1:Y:S02]  /*2d80*/  SYNCS.PHASECHK.TRANS64.TRYWAIT P1, [R0+URZ+0x60], R4 ;  /* 0x00006004000075a7 */ /* 0x000e6400080211ff */
[----:B-1----:R-:W-:Y:S05]  /*2d90*/  @!P1 BRA `(.L_x_48) ;  /* 0x0000006400909947 */ /* 0x002fea0003800000 */
.L_x_147:
[----:B-1----:R-:W-:Y:S01]  /*2da0*/  LEA R4, R11, UR37, 0x4 ;  /* 0x000000250b047c11 */ /* 0x002fe2000f8e20ff */
[----:B------:R-:W-:Y:S01]  /*2db0*/  VIADD R0, R0, 0x70 ;  /* 0x0000007000007836 */ /* 0x000fe20000000000 */
[----:B------:R-:W-:Y:S01]  /*2dc0*/  SEL R3, R3, RZ, P0 ;  /* 0x000000ff03037207 */ /* 0x000fe20000000000 */
[----:B------:R-:W-:-:S03]  /*2dd0*/  VIADD R11, R11, 0x1 ;  /* 0x000000010b0b7836 */ /* 0x000fc60000000000 */
[----:B------:R-:W1:Y:S01]  /*2de0*/  LDS.128 R4, [R4+0xf0] ;  /* 0x0000f00004047984 */ /* 0x000e620000000c00 */
[----:B------:R-:W-:Y:S02]  /*2df0*/  PRMT R0, RZ, 0x654, R0 ;  /* 0x00000654ff007816 */ /* 0x000fe40000000000 */
[C---:B------:R-:W-:Y:S01]  /*2e00*/  ISETP.NE.AND P1, PT, R11.reuse, 0x2, PT ;  /* 0x000000020b00780c */ /* 0x040fe20003f25270 */
[----:B------:R-:W-:Y:S01]  /*2e10*/  @!PT LDS RZ, [RZ] ;  /* 0x00000000fffff984 */ /* 0x000fe20000000800 */
[----:B------:R-:W-:Y:S01]  /*2e20*/  @!PT LDS RZ, [RZ] ;  /* 0x00000000fffff984 */ /* 0x000fe20000000800 */
[----:B------:R-:W-:Y:S01]  /*2e30*/  @!PT LDS RZ, [RZ] ;  /* 0x00000000fffff984 */ /* 0x000fe20000000800 */
[----:B------:R-:W-:Y:S01]  /*2e40*/  @!PT LDS RZ, [RZ] ;  /* 0x00000000fffff984 */ /* 0x000fe20000000800 */
[----:B------:R2:W-:Y:S06]  /*2e50*/  MEMBAR.ALL.CTA ;  /* 0x0000000000007992 */ /* 0x0005ec0000008000 */
[----:B--2---:R-:W2:Y:S01]  /*2e60*/  FENCE.VIEW.ASYNC.S ;  /* 0x00000000000073c6 */ /* 0x004ea20000000000 */
[----:B------:R-:W-:Y:S01]  /*2e70*/  SEL R11, R11, RZ, P1 ;  /* 0x000000ff0b0b7207 */ /* 0x000fe20000800000 */
[----:B--2---:R2:W-:Y:S01]  /*2e80*/  SYNCS.ARRIVE.TRANS64.RED.A1T0 RZ, [R0+URZ], RZ ;  /* 0x000000ff00ff79a7 */ /* 0x0045e200081004ff */
[----:B-1----:R-:W-:-:S02]  /*2e90*/  LOP3.LUT P3, RZ, R6, 0x1, RZ, 0xc0, !PT ;  /* 0x0000000106ff7812 */ /* 0x002fc4000786c0ff */
[----:B------:R-:W-:-:S04]  /*2ea0*/  SEL R4, RZ, 0x1, P1 ;  /* 0x00000001ff047807 */ /* 0x000fc80000800000 */
[----:B------:R-:W-:Y:S02]  /*2eb0*/  LOP3.LUT R9, R9, R4, RZ, 0x3c, !PT ;  /* 0x0000000409097212 */ /* 0x000fe400078e3cff */
[----:B--2---:R-:W-:-:S04]  /*2ec0*/  SEL R0, RZ, 0x1, P0 ;  /* 0x00000001ff007807 */ /* 0x004fc80000000000 */
[----:B------:R-:W-:Y:S01]  /*2ed0*/  LOP3.LUT R8, R8, R0, RZ, 0x3c, !PT ;  /* 0x0000000008087212 */ /* 0x000fe200078e3cff */
[----:B------:R-:W-:Y:S06]  /*2ee0*/  @P3 BRA `(.L_x_49) ;  /* 0xfffffffc002c3947 */ /* 0x000fec000383ffff */
[----:B------:R-:W-:Y:S01]  /*2ef0*/  ULEA UR4, UR5, UR37, 0x3 ;  /* 0x0000002505047291 */ /* 0x000fe2000f8e18ff */
[----:B------:R-:W-:-:S08]  /*2f00*/  SHF.L.U32 R2, R12, 0x1f, RZ ;  /* 0x0000001f0c027819 */ /* 0x000fd000000006ff */
[----:B------:R-:W1:Y:S02]  /*2f10*/  SYNCS.PHASECHK.TRANS64 P0, [UR4+0x70], R2 ;  /* 0x00007002ff0075a7 */ /* 0x000e640008001004 */
[----:B-1----:R-:W-:Y:S05]  /*2f20*/  @P0 BRA `(.L_x_50) ;  /* 0x0000000000080947 */ /* 0x002fea0003800000 */
[----:B------:R-:W1:Y:S02]  /*2f30*/  SYNCS.PHASECHK.TRANS64.TRYWAIT P0, [UR4+0x70], R2 ;  /* 0x00007002ff0075a7 */ /* 0x000e640008001104 */
[----:B-1----:R-:W-:Y:S05]  /*2f40*/  @!P0 BRA `(.L_x_51) ;  /* 0x0000006400388947 */ /* 0x002fea0003800000 */
.L_x_50:
[----:B------:R-:W-:-:S04]  /*2f50*/  UIADD3 UR6, UPT, UPT, UR5, 0x1, URZ ;  /* 0x0000000105067890 */ /* 0x000fc8000fffe0ff */
[----:B------:R-:W-:-:S04]  /*2f60*/  UISETP.NE.AND UP0, UPT, UR6, 0x2, UPT ;  /* 0x000000020600788c */ /* 0x000fc8000bf05270 */
[----:B------:R-:W-:Y:S02]  /*2f70*/  USEL UR7, URZ, 0x1, UP0 ;  /* 0x00000001ff077887 */ /* 0x000fe40008000000 */
[----:B------:R-:W-:-:S04]  /*2f80*/  USEL UR6, UR6, URZ, UP0 ;  /* 0x000000ff06067287 */ /* 0x000fc80008000000 */
[----:B------:R-:W-:Y:S01]  /*2f90*/  ULEA UR6, UR6, UR37, 0x3 ;  /* 0x0000002506067291 */ /* 0x000fe2000f8e18ff */
[----:B-1----:R-:W-:-:S04]  /*2fa0*/  LOP3.LUT R2, R12, UR7, RZ, 0x3c, !PT ;  /* 0x000000070c027c12 */ /* 0x002fc8000f8e3cff */
[----:B------:R-:W-:-:S04]  /*2fb0*/  SHF.L.U32 R0, R2, 0x1f, RZ ;  /* 0x0000001f02007819 */ /* 0x000fc800000006ff */
[----:B------:R-:W1:Y:S02]  /*2fc0*/  SYNCS.PHASECHK.TRANS64 P0, [UR6+0x70], R0 ;  /* 0x00007000ff0075a7 */ /* 0x000e640008001006 */
[----:B-1----:R-:W-:Y:S05]  /*2fd0*/  @P0 EXIT ;  /* 0x000000000000094d */ /* 0x002fea0003800000 */
[----:B------:R-:W-:Y:S02]  /*2fe0*/  SHF.L.U32 R2, R2, 0x1f, RZ ;  /* 0x0000001f02027819 */ /* 0x000fe400000006ff */
[----:B------:R-:W-:-:S07]  /*2ff0*/  MOV R0, UR6 ;  /* 0x0000000600007c02 */ /* 0x000fce0008000f00 */
.L_x_52:
[----:B-1----:R1:W2:Y:S02]  /*3000*/  SYNCS.PHASECHK.TRANS64.TRYWAIT P0, [R0+URZ+0x70], R2 ;  /* 0x00007002000075a7 */ /* 0x0022a400080011ff */
[----:B--2---:R-:W-:Y:S05]  /*3010*/  @!P0 NANOSLEEP.SYNCS 0x989680 ;  /* 0x009896800000895d */ /* 0x004fea0003900000 */
[----:B------:R-:W2:Y:S02]  /*3020*/  @!P0 SYNCS.PHASECHK.TRANS64 P0, [R0+URZ+0x70], R2 ;  /* 0x00007002000085a7 */ /* 0x000ea400080010ff */
[----:B--2---:R-:W-:Y:S05]  /*3030*/  @P0 EXIT ;  /* 0x000000000000094d */ /* 0x004fea0003800000 */
[----:B------:R-:W-:Y:S05]  /*3040*/  BRA `(.L_x_52) ;  /* 0xfffffffc00ec7947 */ /* 0x000fea000383ffff */
.L_x_45:
[----:B------:R-:W-:Y:S05]  /*3050*/  BRA.U UP4, `(.L_x_53) ;  /* 0x0000001904407547 */ /* 0x000fea000b800000 */
[----:B------:R-:W-:Y:S01]  /*3060*/  UMOV UR5, 0x40 ;  /* 0x0000004000057882 */ /* 0x000fe20000000000 */
[----:B------:R-:W-:Y:S01]  /*3070*/  NOP ;  /* 0x0000000000007918 */ /* 0x000fe20000000000 */
[----:B------:R-:W-:Y:S01]  /*3080*/  ULEA UR5, UR37, UR5, 0x18 ;  /* 0x0000000525057291 */ /* 0x000fe2000f8ec0ff */
[----:B------:R-:W-:Y:S02]  /*3090*/  UMOV UR4, 0x400 ;  /* 0x0000040000047882 */ /* 0x000fe40000000000 */
[----:B------:R-:W-:-:S06]  /*30a0*/  ULEA UR37, UR37, UR4, 0x18 ;  /* 0x0000000425257291 */ /* 0x000fcc000f8ec0ff */
[----:B------:R-:W1:Y:S02]  /*30b0*/  LDS.U8 R2, [UR5+0x1c] ;  /* 0x00001c05ff027984 */ /* 0x000e640008000000 */
[----:B-1----:R-:W-:-:S13]  /*30c0*/  ISETP.NE.AND P0, PT, R2, RZ, PT ;  /* 0x000000ff0200720c */ /* 0x002fda0003f05270 */
[----:B------:R-:W-:Y:S05]  /*30d0*/  @P0 BRA `(.L_x_54) ;  /* 0x0000000400180947 */ /* 0x000fea0003800000 */
[----:B------:R-:W-:Y:S01]  /*30e0*/  R2UR UR4, R12 ;  /* 0x000000000c0472ca */ /* 0x000fe200000e0000 */
[----:B------:R-:W-:-:S12]  /*30f0*/  UIADD3 UR6, UPT, UPT, UR5, 0x8, URZ ;  /* 0x0000000805067890 */ /* 0x000fd8000fffe0ff */
[----:B------:R-:W-:-:S09]  /*3100*/  UISETP.NE.U32.AND UP0, UPT, UR4, 0x1, UPT ;  /* 0x000000010400788c */ /* 0x000fd2000bf05070 */
[----:B------:R-:W-:Y:S05]  /*3110*/  BRA.U !UP0, `(.L_x_55) ;  /* 0x0000000108a47547 */ /* 0x000fea000b800000 */
[----:B------:R-:W-:Y:S01]  /*3120*/  ELECT P0, URZ, PT ;  /* 0x0000000000ff782f */ /* 0x000fe20003800000 */
[----:B------:R-:W-:-:S12]  /*3130*/  BSSY B0, `(.L_x_55) ;  /* 0x0000027000007945 */ /* 0x000fd80003800000 */
[----:B------:R-:W-:Y:S05]  /*3140*/  @!P0 BRA `(.L_x_56) ;  /* 0x0000000000948947 */ /* 0x000fea0003800000 */
[----:B------:R-:W-:-:S05]  /*3150*/  UMOV UR4, 0x10 ;  /* 0x0000001000047882 */ /* 0x000fca0000000000 */
[----:B------:R-:W-:Y:S04]  /*3160*/  DEPBAR.LE SB1, 0x36 ;  /* 0x00009d800000791a */ /* 0x000fe80000000000 */
[----:B------:R-:W1:Y:S02]  /*3170*/  UTCATOMSWS.2CTA.FIND_AND_SET.ALIGN UP1, UR4, UR4 ;  /* 0x00000004000475e3 */ /* 0x000e640008220800 */
[----:B-1----:R-:W-:Y:S01]  /*3180*/  MOV R10, UR4 ;  /* 0x00000004000a7c02 */ /* 0x002fe20008000f00 */
[----:B------:R-:W-:Y:S06]  /*3190*/  BRA.U UP1, `(.L_x_57) ;  /* 0x0000000101187547 */ /* 0x000fec000b800000 */
.L_x_58:
[----:B------:R-:W-:Y:S05]  /*31a0*/  NANOSLEEP 0x64 ;  /* 0x000000640000795d */ /* 0x000fea0003800000 */
[----:B------:R-:W-:-:S05]  /*31b0*/  UMOV UR4, 0x10 ;  /* 0x0000001000047882 */ /* 0x000fca0000000000 */
[----:B------:R-:W-:Y:S04]  /*31c0*/  DEPBAR.LE SB1, 0x36 ;  /* 0x00009d800000791a */ /* 0x000fe80000000000 */
[----:B------:R-:W1:Y:S02]  /*31d0*/  UTCATOMSWS.2CTA.FIND_AND_SET.ALIGN UP1, UR4, UR4 ;  /* 0x00000004000475e3 */ /* 0x000e640008220800 */
[----:B-1----:R-:W-:Y:S01]  /*31e0*/  MOV R10, UR4 ;  /* 0x00000004000a7c02 */ /* 0x002fe20008000f00 */
[----:B------:R-:W-:Y:S05]  /*31f0*/  BRA.U !UP1, `(.L_x_58) ;  /* 0xfffffffd09e87547 */ /* 0x000fea000b83ffff */
.L_x_57:
[----:B------:R-:W1:Y:S01]  /*3200*/  LDS R5, [UR5+0x10] ;  /* 0x00001005ff057984 */ /* 0x000e620008000800 */
[----:B------:R-:W-:Y:S01]  /*3210*/  R2UR UR4, R11 ;  /* 0x000000000b0472ca */ /* 0x000fe200000e0000 */
[----:B------:R-:W-:-:S04]  /*3220*/  IMAD.U32 R3, RZ, RZ, UR37 ;  /* 0x00000025ff037e24 */ /* 0x000fc8000f8e00ff */
[----:B------:R-:W-:-:S08]  /*3230*/  VIADD R3, R3, 0x110 ;  /* 0x0000011003037836 */ /* 0x000fd00000000000 */
[----:B------:R-:W-:Y:S02]  /*3240*/  MOV R2, UR4 ;  /* 0x0000000400027c02 */ /* 0x000fe40008000f00 */
[----:B-1----:R-:W-:-:S04]  /*3250*/  SHF.L.U32 R5, R5, 0x1f, RZ ;  /* 0x0000001f05057819 */ /* 0x002fc800000006ff */
[----:B------:R-:W1:Y:S02]  /*3260*/  SYNCS.PHASECHK.TRANS64.TRYWAIT P0, [UR5+0x8], R5 ;  /* 0x00000805ff0075a7 */ /* 0x000e640008001105 */
[----:B-1----:R-:W-:Y:S05]  /*3270*/  @P0 BRA `(.L_x_59) ;  /* 0x0000000000080947 */ /* 0x002fea0003800000 */
[----:B------:R-:W1:Y:S02]  /*3280*/  SYNCS.PHASECHK.TRANS64.TRYWAIT P0, [UR5+0x8], R5 ;  /* 0x00000805ff0075a7 */ /* 0x000e640008001105 */
[----:B-1----:R-:W-:Y:S05]  /*3290*/  @!P0 BRA `(.L_x_60) ;  /* 0x00000060007c8947 */ /* 0x002fea0003800000 */
.L_x_59:
[----:B------:R-:W-:Y:S01]  /*32a0*/  R2UR UR4, R11 ;  /* 0x000000000b0472ca */ /* 0x000fe200000e0000 */
[----:B-1----:R-:W-:Y:S02]  /*32b0*/  HFMA2 R4, -RZ, RZ, 0, 5.9604644775390625e-08 ;  /* 0x00000001ff047431 */ /* 0x002fe400000001ff */
[----:B------:R-:W-:Y:S01]  /*32c0*/  IMAD.MOV.U32 R7, RZ, RZ, 0xffff ;  /* 0x0000ffffff077424 */ /* 0x000fe200078e00ff */
[----:B------:R-:W-:Y:S01]  /*32d0*/  PRMT R2, R2, 0x654, R3 ;  /* 0x0000065402027816 */ /* 0x000fe20000000003 */
[----:B------:R-:W-:Y:S02]  /*32e0*/  IMAD.MOV.U32 R5, RZ, RZ, 0x4 ;  /* 0x00000004ff057424 */ /* 0x000fe400078e00ff */
[----:B------:R-:W-:Y:S01]  /*32f0*/  IMAD.SHL.U32 R9, R10, 0x20, RZ ;  /* 0x000000200a097824 */ /* 0x000fe200078e00ff */
[-C--:B------:R-:W-:Y:S02]  /*3300*/  SHF.L.U32 R7, R7, R10.reuse, RZ ;  /* 0x0000000a07077219 */ /* 0x080fe400000006ff */
[----:B------:R-:W-:-:S03]  /*3310*/  SHF.L.U32 R6, R4, R10, RZ ;  /* 0x0000000a04067219 */ /* 0x000fc600000006ff */
[----:B------:R-:W-:-:S06]  /*3320*/  UPRMT UR4, UR4, 0x654, UR6 ;  /* 0x0000065404047896 */ /* 0x000fcc0008000006 */
[----:B------:R-:W-:-:S03]  /*3330*/  MOV R3, UR4 ;  /* 0x0000000400037c02 */ /* 0x000fc60008000f00 */
[----:B------:R1:W-:Y:S01]  /*3340*/  SYNCS.ARRIVE.TRANS64.RED RZ, [UR4], R5 ;  /* 0x00000005ffff79a7 */ /* 0x0003e20008000404 */
[----:B------:R1:W-:Y:S04]  /*3350*/  STS [UR37+0x110], R9 ;  /* 0x00011009ff007988 */ /* 0x0003e80008000825 */
[----:B------:R1:W-:Y:S04]  /*3360*/  STAS [R2.64], R10 ;  /* 0x0000000a02007dbd */ /* 0x0003e8000c0008ff */
[----:B------:R1:W-:Y:S04]  /*3370*/  ATOMS.OR RZ, [UR5+0x14], R7 ;  /* 0x00001407ffff798c */ /* 0x0003e8000b000005 */
[----:B------:R1:W-:Y:S04]  /*3380*/  ATOMS.OR RZ, [UR5+0x18], R6 ;  /* 0x00001806ffff798c */ /* 0x0003e8000b000005 */
[----:B------:R1:W-:Y:S02]  /*3390*/  ATOMS.XOR RZ, [UR5+0x10], R4 ;  /* 0x00001004ffff798c */ /* 0x0003e4000b800005 */
.L_x_56:
[----:B------:R-:W-:Y:S05]  /*33a0*/  BSYNC B0 ;  /* 0x0000000000007941 */ /* 0x000fea0003800000 */
.L_x_55:
[----:B------:R-:W-:Y:S05]  /*33b0*/  BRA.U UP0, `(.L_x_61) ;  /* 0x0000000100707547 */ /* 0x000fea000b800000 */
[----:B------:R-:W-:-:S03]  /*33c0*/  UMOV UR4, 0xffffffff ;  /* 0xffffffff00047882 */ /* 0x000fc60000000000 */
[----:B------:R-:W-:Y:S05]  /*33d0*/  BRA.DIV UR4, `(.L_x_62) ;  /* 0x0000006204447947 */ /* 0x000fea000b800000 */
[----:B------:R-:W-:-:S13]  /*33e0*/  ELECT P6, URZ, PT ;  /* 0x0000000000ff782f */ /* 0x000fda00038c0000 */
.L_x_151:
[----:B------:R-:W-:Y:S05]  /*33f0*/  @!P6 BRA `(.L_x_61) ;  /* 0x000000000060e947 */ /* 0x000fea0003800000 */
[----:B-1----:R-:W1:Y:S02]  /*3400*/  LDS R3, [UR5+0x10] ;  /* 0x00001005ff037984 */ /* 0x002e640008000800 */
[----:B-1----:R-:W-:-:S04]  /*3410*/  SHF.L.U32 R3, R3, 0x1f, RZ ;  /* 0x0000001f03037819 */ /* 0x002fc800000006ff */
[----:B------:R-:W1:Y:S02]  /*3420*/  SYNCS.PHASECHK.TRANS64.TRYWAIT P0, [UR5+0x8], R3 ;  /* 0x00000803ff0075a7 */ /* 0x000e640008001105 */
[----:B-1----:R-:W-:Y:S05]  /*3430*/  @P0 BRA `(.L_x_63) ;  /* 0x0000000000080947 */ /* 0x002fea0003800000 */
[----:B------:R-:W1:Y:S02]  /*3440*/  SYNCS.PHASECHK.TRANS64.TRYWAIT P0, [UR5+0x8], R3 ;  /* 0x00000803ff0075a7 */ /* 0x000e640008001105 */
[----:B-1----:R-:W-:Y:S05]  /*3450*/  @!P0 BRA `(.L_x_64) ;  /* 0x0000006000448947 */ /* 0x002fea0003800000 */
.L_x_63:
[----:B------:R-:W2:Y:S01]  /*3460*/  LDS R5, [UR37+0x110] ;  /* 0x00011025ff057984 */ /* 0x000ea20008000800 */
[----:B------:R-:W-:Y:S01]  /*3470*/  R2UR UR4, R11 ;  /* 0x000000000b0472ca */ /* 0x000fe200000e0000 */
[----:B-1----:R-:W-:Y:S02]  /*3480*/  IMAD.MOV.U32 R3, RZ, RZ, 0xffff ;  /* 0x0000ffffff037424 */ /* 0x002fe400078e00ff */
[----:B------:R-:W-:-:S10]  /*3490*/  IMAD.MOV.U32 R2, RZ, RZ, 0x1 ;  /* 0x00000001ff027424 */ /* 0x000fd400078e00ff */
[----:B------:R-:W-:Y:S01]  /*34a0*/  UPRMT UR4, UR4, 0x654, UR6 ;  /* 0x0000065404047896 */ /* 0x000fe20008000006 */
[----:B--2---:R-:W-:Y:S01]  /*34b0*/  IMAD.SHL.U32 R4, R5, 0x20, RZ ;  /* 0x0000002005047824 */ /* 0x004fe200078e00ff */
[-C--:B------:R-:W-:Y:S02]  /*34c0*/  SHF.L.U32 R3, R3, R5.reuse, RZ ;  /* 0x0000000503037219 */ /* 0x080fe400000006ff */
[----:B------:R-:W-:Y:S02]  /*34d0*/  SHF.L.U32 R5, R2, R5, RZ ;  /* 0x0000000502057219 */ /* 0x000fe400000006ff */
[----:B------:R2:W-:Y:S04]  /*34e0*/  STS [UR37+0x110], R4 ;  /* 0x00011004ff007988 */ /* 0x0005e80008000825 */
[----:B------:R2:W-:Y:S04]  /*34f0*/  ATOMS.OR RZ, [UR5+0x14], R3 ;  /* 0x00001403ffff798c */ /* 0x0005e8000b000005 */
[----:B------:R2:W-:Y:S01]  /*3500*/  ATOMS.OR RZ, [UR5+0x18], R5 ;  /* 0x00001805ffff798c */ /* 0x0005e2000b000005 */
[----:B------:R-:W-:Y:S03]  /*3510*/  SYNCS.ARRIVE.TRANS64.RED.A1T0 RZ, [UR4], RZ ;  /* 0x000000ffffff79a7 */ /* 0x000fe60008100404 */
[----:B------:R2:W-:Y:S01]  /*3520*/  ATOMS.XOR RZ, [UR5+0x10], R2 ;  /* 0x00001002ffff798c */ /* 0x0005e2000b800005 */
[----:B------:R-:W-:Y:S05]  /*3530*/  BRA `(.L_x_61) ;  /* 0x0000000000107947 */ /* 0x000fea0003800000 */
.L_x_54:
[----:B------:R-:W-:-:S05]  /*3540*/  MOV R2, 0xffffffff ;  /* 0xffffffff00027802 */ /* 0x000fca0000000f00 */
[----:B------:R1:W-:Y:S02]  /*3550*/  STS [UR37+0x110], R2 ;  /* 0x00011002ff007988 */ /* 0x0003e40008000825 */
[----:B-1----:R-:W-:Y:S02]  /*3560*/  MOV R2, 0x3580 ;  /* 0x0000358000027802 */ /* 0x002fe40000000f00 */
[----:B-----5:R-:W-:Y:S05]  /*3570*/  CALL.REL.NOINC `($__internal_1_$__cuda_sm10x_tcgen05_guardrail_trap_phase_invalid_during_alloc) ;  /* 0x0000006400d47944 */ /* 0x020fea0003c00000 */
.L_x_61:
[----:B------:R-:W-:Y:S05]  /*3580*/  WARPSYNC.ALL ;  /* 0x0000000000007948 */ /* 0x000fea0003800000 */
[----:B------:R-:W3:Y:S01]  /*3590*/  S2UR UR4, SR_CgaCtaId ;  /* 0x00000000000479c3 */ /* 0x000ee20000008800 */
[----:B------:R-:W-:Y:S01]  /*35a0*/  UMOV UR61, 0x400 ;  /* 0x00000400003d7882 */ /* 0x000fe20000000000 */
[----:B------:R-:W4:Y:S01]  /*35b0*/  LDCU UR8, c[0x0][0x38c] ;  /* 0x00007180ff0877ac */ /* 0x000f220008000800 */
[----:B------:R-:W-:Y:S01]  /*35c0*/  R2UR UR6, R12 ;  /* 0x000000000c0672ca */ /* 0x000fe200000e0000 */
[----:B-1----:R-:W-:Y:S01]  /*35d0*/  IMAD.MOV.U32 R10, RZ, RZ, 0x1 ;  /* 0x00000001ff0a7424 */ /* 0x002fe200078e00ff */
[----:B------:R-:W-:Y:S01]  /*35e0*/  LOP3.LUT R0, R0, 0xffff, RZ, 0xc0, !PT ;  /* 0x0000ffff00007812 */ /* 0x000fe200078ec0ff */
[----:B------:R-:W-:Y:S01]  /*35f0*/  UMOV UR5, URZ ;  /* 0x000000ff00057c82 */ /* 0x000fe20008000000 */
[----:B------:R-:W-:Y:S01]  /*3600*/  LOP3.LUT R8, R8, 0xffff, RZ, 0xc0, !PT ;  /* 0x0000ffff08087812 */ /* 0x000fe200078ec0ff */
[----:B------:R-:W-:Y:S01]  /*3610*/  UMOV UR11, URZ ;  /* 0x000000ff000b7c82 */ /* 0x000fe20008000000 */
[----:B------:R-:W-:Y:S01]  /*3620*/  UMOV UR76, 0x0 ;  /* 0x00000000004c7882 */ /* 0x000fe20000000000 */
[----:B------:R-:W-:Y:S01]  /*3630*/  UMOV UR77, 0x8300490 ;  /* 0x08300490004d7882 */ /* 0x000fe20000000000 */
[----:B------:R-:W-:-:S02]  /*3640*/  R2UR UR64, R8 ;  /* 0x00000000084072ca */ /* 0x000fc400000e0000 */
[----:B------:R-:W-:Y:S01]  /*3650*/  CS2R R8, SRZ ;  /* 0x0000000000087805 */ /* 0x000fe2000001ff00 */
[----:B------:R-:W-:Y:S01]  /*3660*/  UMOV UR74, 0x0 ;  /* 0x00000000004a7882 */ /* 0x000fe20000000000 */
[----:B------:R-:W-:Y:S01]  /*3670*/  UMOV UR75, 0x8300490 ;  /* 0x08300490004b7882 */ /* 0x000fe20000000000 */
[----:B------:R-:W-:Y:S01]  /*3680*/  UMOV UR72, 0x0 ;  /* 0x0000000000487882 */ /* 0x000fe20000000000 */
[----:B------:R-:W-:Y:S01]  /*3690*/  UISETP.NE.AND UP2, UPT, UR6, URZ, UPT ;  /* 0x000000ff0600728c */ /* 0x000fe2000bf45270 */
[----:B------:R-:W-:Y:S01]  /*36a0*/  UMOV UR73, 0x8300490 ;  /* 0x0830049000497882 */ /* 0x000fe20000000000 */
[----:B------:R-:W-:Y:S01]  /*36b0*/  UMOV UR70, 0x0 ;  /* 0x0000000000467882 */ /* 0x000fe20000000000 */
[----:B----4-:R-:W-:Y:S01]  /*36c0*/  UIADD3 UR8, UPT, UPT, UR8, 0xff, URZ ;  /* 0x000000ff08087890 */ /* 0x010fe2000fffe0ff */
[----:B------:R-:W-:Y:S01]  /*36d0*/  UMOV UR71, 0x8300490 ;  /* 0x0830049000477882 */ /* 0x000fe20000000000 */
[----:B------:R-:W-:Y:S01]  /*36e0*/  UMOV UR68, 0x0 ;  /* 0x0000000000447882 */ /* 0x000fe20000000000 */
[----:B---3--:R-:W-:Y:S01]  /*36f0*/  ULEA UR61, UR4, UR61, 0x18 ;  /* 0x0000003d043d7291 */ /* 0x008fe2000f8ec0ff */
[----:B------:R-:W-:-:S02]  /*3700*/  UMOV UR69, 0x8300490 ;  /* 0x0830049000457882 */ /* 0x000fc40000000000 */
[----:B------:R-:W-:Y:S01]  /*3710*/  UMOV UR4, URZ ;  /* 0x000000ff00047c82 */ /* 0x000fe20008000000 */
[----:B------:R-:W-:Y:S01]  /*3720*/  UIADD3 UR6, UPT, UPT, UR61, 0x16400, URZ ;  /* 0x000164003d067890 */ /* 0x000fe2000fffe0ff */
[----:B--2---:R-:W-:Y:S01]  /*3730*/  IMAD.U32 R2, RZ, RZ, UR4 ;  /* 0x00000004ff027e24 */ /* 0x004fe2000f8e00ff */
[----:B------:R-:W-:Y:S02]  /*3740*/  USHF.R.S32.HI UR4, URZ, 0x1f, UR8 ;  /* 0x0000001fff047899 */ /* 0x000fe40008011408 */
[----:B------:R-:W-:Y:S02]  /*3750*/  USHF.R.U32.HI UR6, URZ, 0x4, UR6 ;  /* 0x00000004ff067899 */ /* 0x000fe40008011606 */
[----:B------:R-:W-:Y:S02]  /*3760*/  ULEA.HI UR4, UR4, UR8, URZ, 0x8 ;  /* 0x0000000804047291 */ /* 0x000fe4000f8f40ff */
[----:B------:R-:W-:Y:S02]  /*3770*/  UIADD3 UR7, UPT, UPT, UR61, 0x6400, URZ ;  /* 0x000064003d077890 */ /* 0x000fe4000fffe0ff */
[----:B------:R-:W-:-:S02]  /*3780*/  USHF.R.S32.HI UR9, URZ, 0x8, UR4 ;  /* 0x00000008ff097899 */ /* 0x000fc40008011404 */
[----:B------:R-:W-:Y:S01]  /*3790*/  ULOP3.LUT UR4, UR6, 0x3fff, URZ, 0xc0, !UPT ;  /* 0x00003fff06047892 */ /* 0x000fe2000f8ec0ff */
[----:B------:R-:W-:Y:S01]  /*37a0*/  R2UR UR6, R0 ;  /* 0x00000000000672ca */ /* 0x000fe200000e0000 */
[----:B------:R-:W-:Y:S02]  /*37b0*/  UISETP.LT.AND UP0, UPT, UR9, 0x1, UPT ;  /* 0x000000010900788c */ /* 0x000fe4000bf01270 */
[----:B------:R-:W-:Y:S01]  /*37c0*/  USHF.R.U32.HI UR7, URZ, 0x4, UR7 ;  /* 0x00000004ff077899 */ /* 0x000fe20008011607 */
[----:B------:R-:W-:Y:S01]  /*37d0*/  IMAD.U32 R13, RZ, RZ, UR9 ;  /* 0x00000009ff0d7e24 */ /* 0x000fe2000f8e00ff */
[----:B------:R-:W-:Y:S02]  /*37e0*/  ULOP3.LUT UR4, UR4, 0x10000, URZ, 0xfc, !UPT ;  /* 0x0001000004047892 */ /* 0x000fe4000f8efcff */
[----:B------:R-:W-:Y:S01]  /*37f0*/  ULOP3.LUT UR7, UR7, 0x3fff, URZ, 0xc0, !UPT ;  /* 0x00003fff07077892 */ /* 0x000fe2000f8ec0ff */
[----:B------:R-:W-:Y:S01]  /*3800*/  UMOV UR66, 0x0 ;  /* 0x0000000000427882 */ /* 0x000fe20000000000 */
[----:B------:R-:W-:-:S02]  /*3810*/  UMOV UR67, 0x8300490 ;  /* 0x0830049000437882 */ /* 0x000fc40000000000 */
[----:B------:R-:W-:Y:S02]  /*3820*/  ULOP3.LUT UR65, UR7, 0x10000, URZ, 0xfc, !UPT ;  /* 0x0001000007417892 */ /* 0x000fe4000f8efcff */
[----:B------:R-:W-:Y:S01]  /*3830*/  IMAD.U32 R14, RZ, RZ, UR6 ;  /* 0x00000006ff0e7e24 */ /* 0x000fe2000f8e00ff */
[----:B------:R-:W-:Y:S01]  /*3840*/  NOP ;  /* 0x0000000000007918 */ /* 0x000fe20000000000 */
[----:B------:R-:W-:Y:S06]  /*3850*/  BAR.ARV 0x6, 0xa0 ;  /* 0x0182800000007b1d */ /* 0x000fec0000002000 */
[----:B------:R-:W1:Y:S02]  /*3860*/  LDS R3, [UR61+0x110] ;  /* 0x0001103dff037984 */ /* 0x000e640008000800 */
[----:B-1----:R-:W-:Y:S01]  /*3870*/  R2UR UR6, R3 ;  /* 0x00000000030672ca */ /* 0x002fe200000e0000 */
[----:B------:R-:W-:-:S12]  /*3880*/  IMAD.MOV.U32 R3, RZ, RZ, RZ ;  /* 0x000000ffff037224 */ /* 0x000fd800078e00ff */
[----:B------:R-:W-:Y:S01]  /*3890*/  IMAD.U32 R16, RZ, RZ, UR6 ;  /* 0x00000006ff107e24 */ /* 0x000fe2000f8e00ff */
[----:B------:R-:W-:-:S06]  /*38a0*/  USEL UR6, UR9, 0x1, !UP0 ;  /* 0x0000000109067887 */ /* 0x000fcc000c000000 */
[----:B------:R-:W-:-:S07]  /*38b0*/  IMAD.U32 R15, RZ, RZ, UR6 ;  /* 0x00000006ff0f7e24 */ /* 0x000fce000f8e00ff */
.L_x_72:
[C---:B------:R-:W-:Y:S02]  /*38c0*/  LEA R0, R9.reuse, UR61, 0x3 ;  /* 0x0000003d09007c11 */ /* 0x040fe4000f8e18ff */
[----:B------:R-:W-:Y:S02]  /*38d0*/  SHF.L.U32 R4, R8, 0x1f, RZ ;  /* 0x0000001f08047819 */ /* 0x000fe400000006ff */
[----:B------:R-:W-:Y:S02]  /*38e0*/  LEA R5, R9, UR61, 0x4 ;  /* 0x0000003d09057c11 */ /* 0x000fe4000f8e20ff */
[----:B------:R-:W1:Y:S02]  /*38f0*/  SYNCS.PHASECHK.TRANS64.TRYWAIT P0, [R0+URZ+0x60], R4 ;  /* 0x00006004000075a7 */ /* 0x000e6400080011ff */
[----:B-1----:R-:W-:Y:S05]  /*3900*/  @!P0 BRA `(.L_x_65) ;  /* 0x0000005c00308947 */ /* 0x002fea0003800000 */
.L_x_152:
[----:B-1----:R-:W1:Y:S01]  /*3910*/  LDS.128 R4, [R5+0xf0] ;  /* 0x0000f00005047984 */ /* 0x002e620000000c00 */
[----:B------:R-:W-:Y:S02]  /*3920*/  VIADD R0, R0, 0x70 ;  /* 0x0000007000007836 */ /* 0x000fe40000000000 */
[----:B------:R-:W-:Y:S01]  /*3930*/  VIADD R9, R9, 0x1 ;  /* 0x0000000109097836 */ /* 0x000fe20000000000 */
[----:B------:R-:W-:Y:S01]  /*3940*/  @!PT LDS RZ, [RZ] ;  /* 0x00000000fffff984 */ /* 0x000fe20000000800 */
[----:B------:R-:W-:Y:S01]  /*3950*/  @!PT LDS RZ, [RZ] ;  /* 0x00000000fffff984 */ /* 0x000fe20000000800 */
[----:B------:R-:W-:Y:S01]  /*3960*/  @!PT LDS RZ, [RZ] ;  /* 0x00000000fffff984 */ /* 0x000fe20000000800 */
[----:B------:R-:W-:Y:S01]  /*3970*/  @!PT LDS RZ, [RZ] ;  /* 0x00000000fffff984 */ /* 0x000fe20000000800 */
[----:B------:R2:W-:Y:S06]  /*3980*/  MEMBAR.ALL.CTA ;  /* 0x0000000000007992 */ /* 0x0005ec0000008000 */
[----:B--2---:R-:W2:Y:S01]  /*3990*/  FENCE.VIEW.ASYNC.S ;  /* 0x00000000000073c6 */ /* 0x004ea20000000000 */
[----:B------:R-:W-:-:S04]  /*39a0*/  PRMT R0, RZ, 0x654, R0 ;  /* 0x00000654ff007816 */ /* 0x000fc80000000000 */
[----:B--2---:R2:W-:Y:S01]  /*39b0*/  SYNCS.ARRIVE.TRANS64.RED.A1T0 RZ, [R0+URZ], RZ ;  /* 0x000000ff00ff79a7 */ /* 0x0045e200081004ff */
[----:B-1----:R-:W-:Y:S01]  /*39c0*/  LOP3.LUT P1, RZ, R6, 0x1, RZ, 0xc0, !PT ;  /* 0x0000000106ff7812 */ /* 0x002fe2000782c0ff */
[----:B--2---:R-:W-:-:S12]  /*39d0*/  BRA.U UP2, `(.L_x_66) ;  /* 0x0000000902187547 */ /* 0x004fd8000b800000 */
[----:B------:R-:W1:Y:S01]  /*39e0*/  LDCU UR6, c[0x0][0x38c] ;  /* 0x00007180ff0677ac */ /* 0x000e620008000800 */
[----:B------:R-:W-:Y:S02]  /*39f0*/  R2UR UR7, R2 ;  /* 0x00000000020772ca */ /* 0x000fe400000e0000 */
[----:B------:R-:W-:Y:S02]  /*3a00*/  PLOP3.LUT P2, PT, PT, PT, PT, 0x80, 0x8 ;  /* 0x000000000008781c */ /* 0x000fe40003f4f070 */
[----:B------:R-:W-:Y:S02]  /*3a10*/  SHF.L.U32 R5, R10, 0x1f, RZ ;  /* 0x0000001f0a057819 */ /* 0x000fe400000006ff */
[----:B------:R-:W-:-:S07]  /*3a20*/  R2UR UR8, R16 ;  /* 0x00000000100872ca */ /* 0x000fce00000e0000 */
[----:B------:R-:W-:Y:S02]  /*3a30*/  ULEA UR9, UR7, UR61, 0x3 ;  /* 0x0000003d07097291 */ /* 0x000fe4000f8e18ff */
[----:B-1----:R-:W-:-:S04]  /*3a40*/  UISETP.GE.AND UP0, UPT, UR6, 0x1, UPT ;  /* 0x000000010600788c */ /* 0x002fc8000bf06270 */
[----:B------:R-:W-:Y:S01]  /*3a50*/  IMAD.U32 R4, RZ, RZ, UR9 ;  /* 0x00000009ff047e24 */ /* 0x000fe2000f8e00ff */
[----:B------:R-:W-:Y:S01]  /*3a60*/  UIMAD UR10, UR7, 0x60, UR8 ;  /* 0x00000060070a78a4 */ /* 0x000fe2000f8e0208 */
[----:B------:R-:W-:-:S05]  /*3a70*/  PLOP3.LUT P0, PT, PT, PT, UP0, 0x80, 0x8 ;  /* 0x000000000008781c */ /* 0x000fca0003f0f008 */
[----:B------:R-:W-:-:S08]  /*3a80*/  @UP0 ULEA UR6, UR5, UR61, 0x3 ;  /* 0x0000003d05060291 */ /* 0x000fd0000f8e18ff */
[----:B------:R-:W-:-:S04]  /*3a90*/  @P0 SHF.L.U32 R0, R3, 0x1f, RZ ;  /* 0x0000001f03000819 */ /* 0x000fc800000006ff */
[----:B------:R1:W2:Y:S01]  /*3aa0*/  @P0 SYNCS.PHASECHK.TRANS64.TRYWAIT P2, [UR6], R0 ;  /* 0x00000000ff0005a7 */ /* 0x0002a20008041106 */
[----:B------:R-:W3:Y:S02]  /*3ab0*/  SYNCS.PHASECHK.TRANS64.TRYWAIT P0, [UR9+0xa0], R5 ;  /* 0x0000a005ff0075a7 */ /* 0x000ee40008001109 */
[----:B-123--:R-:W-:Y:S05]  /*3ac0*/  @!P0 BRA `(.L_x_67) ;  /* 0x0000005800d48947 */ /* 0x00efea0003800000 */
.L_x_154:
[----:B------:R-:W-:Y:S01]  /*3ad0*/  UMOV UR63, UR11 ;  /* 0x0000000b003f7c82 */ /* 0x000fe20008000000 */
[----:B------:R-:W-:Y:S05]  /*3ae0*/  BRA.U !UP0, `(.L_x_68) ;  /* 0x0000000508bc7547 */ /* 0x000fea000b800000 */
[----:B------:R-:W-:Y:S01]  /*3af0*/  R2UR UR6, R15 ;  /* 0x000000000f0672ca */ /* 0x000fe200000e0000 */
[----:B------:R-:W-:Y:S01]  /*3b00*/  UPLOP3.LUT UP3, UPT, UPT, UPT, UPT, 0x40, 0x4 ;  /* 0x000000000004789c */ /* 0x000fe20003f6e870 */
[----:B------:R-:W-:-:S11]  /*3b10*/  R2UR UR60, R13 ;  /* 0x000000000d3c72ca */ /* 0x000fd600000e0000 */
[----:B------:R-:W-:Y:S02]  /*3b20*/  UIADD3 UR63, UPT, UPT, UR6, UR11, URZ ;  /* 0x0000000b063f7290 */ /* 0x000fe4000fffe0ff */
.L_x_71:
[----:B--2---:R-:W-:Y:S01]  /*3b30*/  ULEA UR7, UR5, UR61, 0x3 ;  /* 0x0000003d05077291 */ /* 0x004fe2000f8e18ff */
[----:B------:R-:W-:Y:S11]  /*3b40*/  @P2 BRA `(.L_x_69) ;  /* 0x00000000000c2947 */ /* 0x000ff60003800000 */
[----:B-1----:R-:W-:Y:S04]  /*3b50*/  SHF.L.U32 R5, R3, 0x1f, RZ ;  /* 0x0000001f03057819 */ /* 0x002fe800000006ff */
[----:B------:R-:W1:Y:S02]  /*3b60*/  SYNCS.PHASECHK.TRANS64.TRYWAIT P0, [UR7], R5 ;  /* 0x00000005ff0075a7 */ /* 0x000e640008001107 */
[----:B-1----:R-:W-:Y:S05]  /*3b70*/  @!P0 BRA `(.L_x_70) ;  /* 0x0000005800c48947 */ /* 0x002fea0003800000 */
.L_x_69:
[----:B------:R-:W-:Y:S01]  /*3b80*/  UISETP.NE.AND UP0, UPT, UR60, 0x1, UPT ;  /* 0x000000013c00788c */ /* 0x000fe2000bf05270 */
[----:B------:R-:W-:Y:S01]  /*3b90*/  PLOP3.LUT P2, PT, PT, PT, PT, 0x80, 0x8 ;  /* 0x000000000008781c */ /* 0x000fe20003f4f070 */
[----:B------:R-:W-:Y:S01]  /*3ba0*/  UIADD3 UR9, UPT, UPT, UR5, 0x1, URZ ;  /* 0x0000000105097890 */ /* 0x000fe2000fffe0ff */
[----:B------:R-:W-:Y:S01]  /*3bb0*/  MOV.SPILL R6, UR67 ;  /* 0x0000004300067c02 */ /* 0x000fe20009000f00 */
[----:B------:R-:W-:Y:S01]  /*3bc0*/  UIADD3 UR62, UPT, UPT, UR7, 0x10, URZ ;  /* 0x00000010073e7890 */ /* 0x000fe2000fffe0ff */
[----:B-1----:R-:W-:Y:S01]  /*3bd0*/  MOV.SPILL R5, UR66 ;  /* 0x0000004200057c02 */ /* 0x002fe20009000f00 */
[----:B------:R-:W-:Y:S01]  /*3be0*/  UISETP.NE.AND UP1, UPT, UR9, 0x2, UPT ;  /* 0x000000020900788c */ /* 0x000fe2000bf25270 */
[----:B------:R-:W-:Y:S01]  /*3bf0*/  PLOP3.LUT P0, PT, PT, PT, UP0, 0x80, 0x8 ;  /* 0x000000000008781c */ /* 0x000fe20003f0f008 */
[----:B------:R-:W-:Y:S02]  /*3c00*/  UIMAD UR6, UR5, 0xc00, UR4 ;  /* 0x00000c00050678a4 */ /* 0x000fe4000f8e0204 */
[----:B------:R-:W-:Y:S02]  /*3c10*/  ULEA UR8, UR5, UR65, 0xb ;  /* 0x0000004105087291 */ /* 0x000fe4000f8e58ff */
[----:B------:R-:W-:Y:S02]  /*3c20*/  USEL UR7, URZ, 0x1, UP1 ;  /* 0x00000001ff077887 */ /* 0x000fe40008800000 */
[----:B------:R-:W-:Y:S02]  /*3c30*/  USEL UR5, UR9, URZ, UP1 ;  /* 0x000000ff09057287 */ /* 0x000fe40008800000 */
[----:B------:R-:W-:Y:S02]  /*3c40*/  UIADD3 UR22, UPT, UPT, UR6, 0x2, URZ ;  /* 0x0000000206167890 */ /* 0x000fe4000fffe0ff */
[----:B------:R-:W-:Y:S01]  /*3c50*/  @UP0 ULEA UR9, UR5, UR61, 0x3 ;  /* 0x0000003d05090291 */ /* 0x000fe2000f8e18ff */
[----:B------:R-:W-:Y:S01]  /*3c60*/  LOP3.LUT R3, R3, UR7, RZ, 0x3c, !PT ;  /* 0x0000000703037c12 */ /* 0x000fe2000f8e3cff */
[----:B------:R-:W-:Y:S02]  /*3c70*/  UIADD3 UR20, UPT, UPT, UR8, 0x2, URZ ;  /* 0x0000000208147890 */ /* 0x000fe4000fffe0ff */
[----:B------:R-:W-:Y:S01]  /*3c80*/  UIADD3 UR18, UPT, UPT, UR6, 0x4, URZ ;  /* 0x0000000406127890 */ /* 0x000fe2000fffe0ff */
[----:B------:R-:W-:Y:S01]  /*3c90*/  @P0 SHF.L.U32 R0, R3, 0x1f, RZ ;  /* 0x0000001f03000819 */ /* 0x000fe200000006ff */
[----:B------:R-:W-:Y:S02]  /*3ca0*/  UIADD3 UR16, UPT, UPT, UR8, 0x4, URZ ;  /* 0x0000000408107890 */ /* 0x000fe4000fffe0ff */
[----:B------:R-:W-:Y:S01]  /*3cb0*/  UIADD3 UR14, UPT, UPT, UR6, 0x6, URZ ;  /* 0x00000006060e7890 */ /* 0x000fe2000fffe0ff */
[----:B------:R2:W3:Y:S01]  /*3cc0*/  @P0 SYNCS.PHASECHK.TRANS64.TRYWAIT P2, [UR9], R0 ;  /* 0x00000000ff0005a7 */ /* 0x0004e20008041109 */
[----:B------:R-:W-:Y:S02]  /*3cd0*/  UIADD3 UR12, UPT, UPT, UR8, 0x6, URZ ;  /* 0x00000006080c7890 */ /* 0x000fe4000fffe0ff */
        /* <DEDUP_REMOVED lines=19> */
[----:B------:R-:W-:Y:S02]  /*3e10*/  UIADD3 UR60, UPT, UPT, UR60, -0x1, URZ ;  /* 0xffffffff3c3c7890 */ /* 0x000fe4000fffe0ff */
[----:B------:R-:W-:Y:S01]  /*3e20*/  UISETP.NE.AND UP0, UPT, UR11, UR63, UPT ;  /* 0x0000003f0b00728c */ /* 0x000fe2000bf05270 */
[----:B------:R-:W-:Y:S01]  /*3e30*/  UMOV UR7, 0x40004040 ;  /* 0x4000404000077882 */ /* 0x000fe20000000000 */
[----:B------:R-:W-:Y:S01]  /*3e40*/  UMOV UR66, 0x0 ;  /* 0x0000000000427882 */ /* 0x000fe20000000000 */
[----:B------:R-:W-:Y:S01]  /*3e50*/  UMOV UR67, 0x8300490 ;  /* 0x0830049000437882 */ /* 0x000fe20000000000 */
[----:B------:R-:W-:Y:S01]  /*3e60*/  UMOV UR9, 0x40004040 ;  /* 0x4000404000097882 */ /* 0x000fe20000000000 */
[----:B------:R-:W-:Y:S01]  /*3e70*/  UMOV UR23, 0x40004040 ;  /* 0x4000404000177882 */ /* 0x000fe20000000000 */
[----:B------:R-:W-:Y:S01]  /*3e80*/  UTCHMMA.2CTA gdesc[UR8], gdesc[UR6], tmem[UR10], tmem[UR66], idesc[UR67], UP3 ;  /* 0x00ff4206080075ea */ /* 0x000fe20009a0000a */
[----:B------:R-:W-:Y:S01]  /*3e90*/  UPLOP3.LUT UP3, UPT, UPT, UPT, UPT, 0x80, 0x8 ;  /* 0x000000000008789c */ /* 0x000fe20003f6f070 */
[----:B------:R-:W-:Y:S01]  /*3ea0*/  UMOV UR21, 0x40004040 ;  /* 0x4000404000157882 */ /* 0x000fe20000000000 */
[----:B------:R-:W-:Y:S01]  /*3eb0*/  UMOV UR19, 0x40004040 ;  /* 0x4000404000137882 */ /* 0x000fe20000000000 */
[----:B------:R1:W-:Y:S01]  /*3ec0*/  UTCHMMA.2CTA gdesc[UR20], gdesc[UR22], tmem[UR10], tmem[UR66], idesc[UR67], UPT ;  /* 0x00ff4216140075ea */ /* 0x0003e2000ba0000a */
        /* <DEDUP_REMOVED lines=23> */
[----:B-1----:R-:W-:Y:S02]  /*4040*/  UIADD3 UR22, UPT, UPT, UR6, 0x902, URZ ;  /* 0x0000090206167890 */ /* 0x002fe4000fffe0ff */
[----:B------:R-:W-:Y:S02]  /*4050*/  UIADD3 UR20, UPT, UPT, UR8, 0x602, URZ ;  /* 0x0000060208147890 */ /* 0x000fe4000fffe0ff */
[----:B----4-:R-:W-:Y:S01]  /*4060*/  UIADD3 UR18, UPT, UPT, UR6, 0x904, URZ ;  /* 0x0000090406127890 */ /* 0x010fe2000fffe0ff */
[----:B--2---:R-:W-:Y:S01]  /*4070*/  R2UR.FILL UR67, R6 ;  /* 0x00000000064372ca */ /* 0x004fe200004e0000 */
[----:B------:R-:W-:Y:S01]  /*4080*/  UMOV UR14, 0x0 ;  /* 0x00000000000e7882 */ /* 0x000fe20000000000 */
[----:B------:R-:W-:Y:S01]  /*4090*/  R2UR.FILL UR66, R5 ;  /* 0x00000000054272ca */ /* 0x000fe200004e0000 */
[----:B------:R-:W-:Y:S01]  /*40a0*/  UMOV UR15, 0x8300490 ;  /* 0x08300490000f7882 */ /* 0x000fe20000000000 */
[----:B------:R-:W-:Y:S01]  /*40b0*/  UIADD3 UR16, UPT, UPT, UR8, 0x604, URZ ;  /* 0x0000060408107890 */ /* 0x000fe2000fffe0ff */
[----:B------:R2:W-:Y:S01]  /*40c0*/  UTCHMMA.2CTA gdesc[UR28], gdesc[UR30], tmem[UR10], tmem[UR14], idesc[UR15], UPT ;  /* 0x00ff0e1e1c0075ea */ /* 0x0005e2000ba0000a */
[----:B------:R2:W-:Y:S01]  /*40d0*/  UTCHMMA.2CTA gdesc[UR56], gdesc[UR58], tmem[UR10], tmem[UR14], idesc[UR15], UPT ;  /* 0x00ff0e3a380075ea */ /* 0x0005e2000ba0000a */
[----:B------:R-:W-:Y:S01]  /*40e0*/  UMOV UR12, 0x0 ;  /* 0x00000000000c7882 */ /* 0x000fe20000000000 */
[----:B------:R-:W-:Y:S01]  /*40f0*/  UMOV UR13, 0x8300490 ;  /* 0x08300490000d7882 */ /* 0x000fe20000000000 */
[----:B------:R2:W-:Y:S01]  /*4100*/  UTCHMMA.2CTA gdesc[UR52], gdesc[UR54], tmem[UR10], tmem[UR14], idesc[UR15], UPT ;  /* 0x00ff0e36340075ea */ /* 0x0005e2000ba0000a */
[----:B------:R-:W-:Y:S01]  /*4110*/  UIADD3 UR6, UPT, UPT, UR6, 0x906, URZ ;  /* 0x0000090606067890 */ /* 0x000fe2000fffe0ff */
[----:B------:R2:W-:Y:S01]  /*4120*/  UTCHMMA.2CTA gdesc[UR48], gdesc[UR50], tmem[UR10], tmem[UR12], idesc[UR13], UPT ;  /* 0x00ff0c32300075ea */ /* 0x0005e2000ba0000a */
[----:B------:R-:W-:Y:S01]  /*4130*/  UIADD3 UR8, UPT, UPT, UR8, 0x606, URZ ;  /* 0x0000060608087890 */ /* 0x000fe2000fffe0ff */
[----:B------:R2:W-:Y:S01]  /*4140*/  UTCHMMA.2CTA gdesc[UR44], gdesc[UR46], tmem[UR10], tmem[UR12], idesc[UR13], UPT ;  /* 0x00ff0c2e2c0075ea */ /* 0x0005e2000ba0000a */
[----:B------:R2:W-:Y:S01]  /*4150*/  UTCHMMA.2CTA gdesc[UR40], gdesc[UR42], tmem[UR10], tmem[UR12], idesc[UR13], UPT ;  /* 0x00ff0c2a280075ea */ /* 0x0005e2000ba0000a */
[----:B------:R2:W-:Y:S01]  /*4160*/  UTCHMMA.2CTA gdesc[UR36], gdesc[UR38], tmem[UR10], tmem[UR76], idesc[UR77], UPT ;  /* 0x00ff4c26240075ea */ /* 0x0005e2000ba0000a */
[----:B------:R2:W-:Y:S01]  /*4170*/  UTCHMMA.2CTA gdesc[UR32], gdesc[UR34], tmem[UR10], tmem[UR74], idesc[UR75], UPT ;  /* 0x00ff4a22200075ea */ /* 0x0005e2000ba0000a */
[----:B------:R2:W-:Y:S01]  /*4180*/  UTCHMMA.2CTA gdesc[UR24], gdesc[UR26], tmem[UR10], tmem[UR72], idesc[UR73], UPT ;  /* 0x00ff481a180075ea */ /* 0x0005e2000ba0000a */
[----:B------:R2:W-:Y:S01]  /*4190*/  UTCHMMA.2CTA gdesc[UR20], gdesc[UR22], tmem[UR10], tmem[UR70], idesc[UR71], UPT ;  /* 0x00ff4616140075ea */ /* 0x0005e2000ba0000a */
[----:B------:R2:W-:Y:S02]  /*41a0*/  UTCHMMA.2CTA gdesc[UR16], gdesc[UR18], tmem[UR10], tmem[UR68], idesc[UR69], UPT ;  /* 0x00ff4412100075ea */ /* 0x0005e4000ba0000a */
[----:B------:R2:W-:Y:S01]  /*41b0*/  UTCHMMA.2CTA gdesc[UR8], gdesc[UR6], tmem[UR10], tmem[UR66], idesc[UR67], UPT ;  /* 0x00ff4206080075ea */ /* 0x0005e2000ba0000a */
[----:B------:R2:W-:Y:S01]  /*41c0*/  UTCBAR.2CTA.MULTICAST [UR62], URZ, UR64 ;  /* 0x000000ff3e0073e9 */ /* 0x0005e20008200840 */
[----:B---3--:R-:W-:Y:S05]  /*41d0*/  BRA.U UP0, `(.L_x_71) ;  /* 0xfffffff900547547 */ /* 0x008fea000b83ffff */
.L_x_68:
[----:B--2---:R-:W-:Y:S01]  /*41e0*/  R2UR UR6, R4 ;  /* 0x00000000040672ca */ /* 0x004fe200000e0000 */
[----:B------:R-:W-:Y:S01]  /*41f0*/  UMOV UR11, UR63 ;  /* 0x0000003f000b7c82 */ /* 0x000fe20008000000 */
[----:B------:R-:W-:-:S11]  /*4200*/  R2UR UR7, R14 ;  /* 0x000000000e0772ca */ /* 0x000fd600000e0000 */
[----:B------:R-:W-:-:S09]  /*4210*/  UIADD3 UR6, UPT, UPT, UR6, 0x80, URZ ;  /* 0x0000008006067890 */ /* 0x000fd2000fffe0ff */
[----:B------:R2:W-:Y:S01]  /*4220*/  UTCBAR.2CTA.MULTICAST [UR6], URZ, UR7 ;  /* 0x000000ff060073e9 */ /* 0x0005e20008200807 */
[----:B------:R-:W-:Y:S02]  /*4230*/  NOP ;  /* 0x0000000000007918 */ /* 0x000fe40000000000 */
.L_x_66:
[----:B--2---:R-:W-:Y:S02]  /*4240*/  R2UR UR6, R2 ;  /* 0x00000000020672ca */ /* 0x004fe400000e0000 */
[----:B------:R-:W-:-:S04]  /*4250*/  ISETP.NE.AND P0, PT, R9, 0x2, PT ;  /* 0x000000020900780c */ /* 0x000fc80003f05270 */
[----:B-1----:R-:W-:Y:S02]  /*4260*/  SEL R0, RZ, 0x1, P0 ;  /* 0x00000001ff007807 */ /* 0x002fe40000000000 */
[----:B------:R-:W-:Y:S02]  /*4270*/  SEL R9, R9, RZ, P0 ;  /* 0x000000ff09097207 */ /* 0x000fe40000000000 */
[----:B------:R-:W-:-:S03]  /*4280*/  LOP3.LUT R8, R8, R0, RZ, 0x3c, !PT ;  /* 0x0000000008087212 */ /* 0x000fc600078e3cff */
[----:B------:R-:W-:-:S04]  /*4290*/  UIADD3 UR6, UPT, UPT, UR6, 0x1, URZ ;  /* 0x0000000106067890 */ /* 0x000fc8000fffe0ff */
[----:B------:R-:W-:-:S04]  /*42a0*/  UISETP.NE.AND UP0, UPT, UR6, 0x4, UPT ;  /* 0x000000040600788c */ /* 0x000fc8000bf05270 */
[----:B------:R-:W-:Y:S02]  /*42b0*/  USEL UR7, URZ, 0x1, UP0 ;  /* 0x00000001ff077887 */ /* 0x000fe40008000000 */
[----:B------:R-:W-:-:S04]  /*42c0*/  USEL UR6, UR6, URZ, UP0 ;  /* 0x000000ff06067287 */ /* 0x000fc80008000000 */
[----:B------:R-:W-:Y:S02]  /*42d0*/  LOP3.LUT R10, R10, UR7, RZ, 0x3c, !PT ;  /* 0x000000070a0a7c12 */ /* 0x000fe4000f8e3cff */
[----:B------:R-:W-:Y:S01]  /*42e0*/  IMAD.U32 R2, RZ, RZ, UR6 ;  /* 0x00000006ff027e24 */ /* 0x000fe2000f8e00ff */
[----:B------:R-:W-:Y:S06]  /*42f0*/  @P1 BRA `(.L_x_72) ;  /* 0xfffffff400701947 */ /* 0x000fec000383ffff */
[----:B------:R-:W1:Y:S01]  /*4300*/  S2UR UR8, SR_CgaCtaId ;  /* 0x00000000000879c3 */ /* 0x000e620000008800 */
[----:B------:R-:W-:Y:S01]  /*4310*/  ELECT P0, URZ, PT ;  /* 0x0000000000ff782f */ /* 0x000fe20003800000 */
[----:B------:R-:W-:Y:S01]  /*4320*/  IMAD.MOV.U32 R0, RZ, RZ, 0x1 ;  /* 0x00000001ff007424 */ /* 0x000fe200078e00ff */
[----:B------:R-:W-:Y:S01]  /*4330*/  UMOV UR4, 0x40 ;  /* 0x0000004000047882 */ /* 0x000fe20000000000 */
[----:B------:R-:W-:-:S04]  /*4340*/  R2UR UR5, R12 ;  /* 0x000000000c0572ca */ /* 0x000fc800000e0000 */
[----:B------:R-:W-:Y:S09]  /*4350*/  UVIRTCOUNT.DEALLOC.SMPOOL 0x80 ;  /* 0x000000800000784c */ /* 0x000ff20000000000 */
[----:B------:R-:W-:Y:S02]  /*4360*/  UISETP.NE.AND UP0, UPT, UR5, URZ, UPT ;  /* 0x000000ff0500728c */ /* 0x000fe4000bf05270 */
[----:B-1----:R-:W-:-:S09]  /*4370*/  ULEA UR8, UR8, UR4, 0x18 ;  /* 0x0000000408087291 */ /* 0x002fd2000f8ec0ff */
[----:B------:R1:W-:Y:S01]  /*4380*/  @P0 STS.U8 [UR8+0x1c], R0 ;  /* 0x00001c00ff000988 */ /* 0x0003e20008000008 */
[----:B------:R-:W-:Y:S05]  /*4390*/  BRA.U UP0, `(.L_x_73) ;  /* 0x0000000100a87547 */ /* 0x000fea000b800000 */
[----:B------:R-:W-:Y:S01]  /*43a0*/  R2UR UR4, R2 ;  /* 0x00000000020472ca */ /* 0x000fe200000e0000 */
[----:B------:R-:W-:Y:S01]  /*43b0*/  UIADD3 UR7, UPT, UPT, UR61, 0xa0, URZ ;  /* 0x000000a03d077890 */ /* 0x000fe2000fffe0ff */
[----:B------:R-:W-:-:S11]  /*43c0*/  SHF.L.U32 R3, R10, 0x1f, RZ ;  /* 0x0000001f0a037819 */ /* 0x000fd600000006ff */
[----:B------:R-:W-:-:S09]  /*43d0*/  ULEA UR4, UR4, UR7, 0x3 ;  /* 0x0000000704047291 */ /* 0x000fd2000f8e18ff */
[----:B------:R-:W2:Y:S02]  /*43e0*/  SYNCS.PHASECHK.TRANS64.TRYWAIT P0, [UR4], R3 ;  /* 0x00000003ff0075a7 */ /* 0x000ea40008001104 */
[----:B--2---:R-:W-:Y:S05]  /*43f0*/  @!P0 BRA `(.L_x_74) ;  /* 0x0000005000bc8947 */ /* 0x004fea0003800000 */
.L_x_157:
[----:B------:R-:W-:-:S13]  /*4400*/  R2UR UR4, R2 ;  /* 0x00000000020472ca */ /* 0x000fda00000e0000 */
[----:B------:R-:W-:-:S04]  /*4410*/  UIADD3 UR4, UPT, UPT, UR4, 0x1, URZ ;  /* 0x0000000104047890 */ /* 0x000fc8000fffe0ff */
[----:B------:R-:W-:-:S04]  /*4420*/  UISETP.NE.AND UP1, UPT, UR4, 0x4, UPT ;  /* 0x000000040400788c */ /* 0x000fc8000bf25270 */
[----:B------:R-:W-:Y:S02]  /*4430*/  USEL UR6, URZ, 0x1, UP1 ;  /* 0x00000001ff067887 */ /* 0x000fe40008800000 */
[----:B------:R-:W-:-:S04]  /*4440*/  USEL UR4, UR4, URZ, UP1 ;  /* 0x000000ff04047287 */ /* 0x000fc80008800000 */
[----:B------:R-:W-:Y:S01]  /*4450*/  ULEA UR5, UR4, UR7, 0x3 ;  /* 0x0000000704057291 */ /* 0x000fe2000f8e18ff */
[----:B------:R-:W-:-:S04]  /*4460*/  LOP3.LUT R2, R10, UR6, RZ, 0x3c, !PT ;  /* 0x000000060a027c12 */ /* 0x000fc8000f8e3cff */
[----:B-1----:R-:W-:-:S04]  /*4470*/  SHF.L.U32 R3, R2, 0x1f, RZ ;  /* 0x0000001f02037819 */ /* 0x002fc800000006ff */
[----:B------:R-:W1:Y:S02]  /*4480*/  SYNCS.PHASECHK.TRANS64.TRYWAIT P0, [UR5], R3 ;  /* 0x00000003ff0075a7 */ /* 0x000e640008001105 */
[----:B-1----:R-:W-:Y:S05]  /*4490*/  @!P0 BRA `(.L_x_75) ;  /* 0x0000005000ac8947 */ /* 0x002fea0003800000 */
.L_x_159:
        /* <DEDUP_REMOVED lines=9> */
.L_x_161:
[----:B------:R-:W-:-:S04]  /*4530*/  UIADD3 UR4, UPT, UPT, UR4, 0x1, URZ ;  /* 0x0000000104047890 */ /* 0x000fc8000fffe0ff */
[----:B------:R-:W-:-:S04]  /*4540*/  UISETP.NE.AND UP1, UPT, UR4, 0x4, UPT ;  /* 0x000000040400788c */ /* 0x000fc8000bf25270 */
[----:B------:R-:W-:Y:S02]  /*4550*/  USEL UR5, URZ, 0x1, UP1 ;  /* 0x00000001ff057887 */ /* 0x000fe40008800000 */
[----:B------:R-:W-:-:S04]  /*4560*/  USEL UR4, UR4, URZ, UP1 ;  /* 0x000000ff04047287 */ /* 0x000fc80008800000 */
[----:B------:R-:W-:Y:S01]  /*4570*/  ULEA UR4, UR4, UR7, 0x3 ;  /* 0x0000000704047291 */ /* 0x000fe2000f8e18ff */
[----:B------:R-:W-:-:S04]  /*4580*/  LOP3.LUT R2, R2, UR5, RZ, 0x3c, !PT ;  /* 0x0000000502027c12 */ /* 0x000fc8000f8e3cff */
[----:B------:R-:W-:Y:S01]  /*4590*/  SHF.L.U32 R2, R2, 0x1f, RZ ;  /* 0x0000001f02027819 */ /* 0x000fe200000006ff */
[----:B-1----:R-:W-:-:S04]  /*45a0*/  IMAD.U32 R0, RZ, RZ, UR4 ;  /* 0x00000004ff007e24 */ /* 0x002fc8000f8e00ff */
[----:B------:R1:W2:Y:S03]  /*45b0*/  SYNCS.PHASECHK.TRANS64.TRYWAIT P0, [R0+URZ], R2 ;  /* 0x00000002000075a7 */ /* 0x0002a600080011ff */
[----:B--2---:R-:W-:Y:S05]  /*45c0*/  @!P0 NANOSLEEP.SYNCS 0x989680 ;  /* 0x009896800000895d */ /* 0x004fea0003900000 */
[----:B------:R-:W2:Y:S02]  /*45d0*/  @!P0 SYNCS.PHASECHK.TRANS64 P0, [R0+URZ], R2 ;  /* 0x00000002000085a7 */ /* 0x000ea400080010ff */
[----:B--2---:R-:W-:Y:S05]  /*45e0*/  @P0 BRA `(.L_x_77) ;  /* 0x0000000000240947 */ /* 0x004fea0003800000 */
.L_x_78:
[----:B--2---:R2:W3:Y:S02]  /*45f0*/  SYNCS.PHASECHK.TRANS64.TRYWAIT P0, [R0+URZ], R2 ;  /* 0x00000002000075a7 */ /* 0x0044e400080011ff */
[----:B---3--:R-:W-:Y:S05]  /*4600*/  @!P0 NANOSLEEP.SYNCS 0x989680 ;  /* 0x009896800000895d */ /* 0x008fea0003900000 */
[----:B------:R-:W3:Y:S02]  /*4610*/  @!P0 SYNCS.PHASECHK.TRANS64 P0, [R0+URZ], R2 ;  /* 0x00000002000085a7 */ /* 0x000ee400080010ff */
[----:B---3--:R-:W-:Y:S05]  /*4620*/  @!P0 BRA `(.L_x_78) ;  /* 0xfffffffc00f08947 */ /* 0x008fea000383ffff */
[----:B------:R-:W-:Y:S05]  /*4630*/  BRA `(.L_x_77) ;  /* 0x0000000000107947 */ /* 0x000fea0003800000 */
.L_x_73:
[----:B------:R-:W-:Y:S01]  /*4640*/  R2UR UR5, R11 ;  /* 0x000000000b0572ca */ /* 0x000fe200000e0000 */
[----:B------:R-:W-:-:S12]  /*4650*/  UIADD3 UR4, UPT, UPT, UR61, 0xe0, URZ ;  /* 0x000000e03d047890 */ /* 0x000fd8000fffe0ff */
[----:B------:R-:W-:-:S09]  /*4660*/  UPRMT UR4, UR5, 0x654, UR4 ;  /* 0x0000065405047896 */ /* 0x000fd20008000004 */
[----:B------:R-:W-:Y:S03]  /*4670*/  SYNCS.ARRIVE.TRANS64.RED.A1T0 RZ, [UR4], RZ ;  /* 0x000000ffffff79a7 */ /* 0x000fe60008100404 */
.L_x_77:
[----:B-12---:R-:W-:Y:S01]  /*4680*/  SHF.L.U32 R2, RZ, 0x1f, RZ ;  /* 0x0000001fff027819 */ /* 0x006fe200000006ff */
[----:B------:R-:W-:Y:S01]  /*4690*/  UIADD3 UR4, UPT, UPT, UR61, 0xe0, URZ ;  /* 0x000000e03d047890 */ /* 0x000fe2000fffe0ff */
[----:B------:R-:W-:Y:S02]  /*46a0*/  PLOP3.LUT P0, PT, PT, PT, UP0, 0x80, 0x8 ;  /* 0x000000000008781c */ /* 0x000fe40003f0f008 */
[----:B------:R-:W1:Y:S02]  /*46b0*/  SYNCS.PHASECHK.TRANS64.TRYWAIT P1, [UR61+0xe0], R2 ;  /* 0x0000e002ff0075a7 */ /* 0x000e64000802113d */
[----:B-1----:R-:W-:Y:S09]  /*46c0*/  @!P1 BRA `(.L_x_79) ;  /* 0x0000005000509947 */ /* 0x002ff20003800000 */
.L_x_163:
[----:B------:R-:W-:Y:S02]  /*46d0*/  R2UR UR6, R11 ;  /* 0x000000000b0672ca */ /* 0x000fe400000e0000 */
[----:B------:R-:W-:-:S11]  /*46e0*/  R2UR UR5, R16 ;  /* 0x00000000100572ca */ /* 0x000fd600000e0000 */
[----:B------:R-:W-:-:S03]  /*46f0*/  @!UP0 UPRMT UR4, UR6, 0x654, UR4 ;  /* 0x0000065406048896 */ /* 0x000fc60008000004 */
[----:B------:R-:W-:-:S06]  /*4700*/  UMOV UR6, 0x1 ;  /* 0x0000000100067882 */ /* 0x000fcc0000000000 */
[----:B------:R-:W-:Y:S01]  /*4710*/  @!P0 SYNCS.ARRIVE.TRANS64.RED.A1T0 RZ, [UR4], RZ ;  /* 0x000000ffffff89a7 */ /* 0x000fe20008100404 */
[----:B------:R-:W-:Y:S01]  /*4720*/  NOP ;  /* 0x0000000000007918 */ /* 0x000fe20000000000 */
[----:B-1----:R-:W1:Y:S01]  /*4730*/  LDS R0, [UR8+0x14] ;  /* 0x00001408ff007984 */ /* 0x002e620008000800 */
[----:B------:R-:W-:-:S03]  /*4740*/  ULOP3.LUT UR4, UR5, 0xffff, URZ, 0xc0, !UPT ;  /* 0x0000ffff05047892 */ /* 0x000fc6000f8ec0ff */
[----:B------:R-:W-:Y:S01]  /*4750*/  UMOV UR5, 0xffff ;  /* 0x0000ffff00057882 */ /* 0x000fe20000000000 */
[----:B------:R-:W-:-:S04]  /*4760*/  USHF.R.U32.HI UR4, URZ, 0x5, UR4 ;  /* 0x00000005ff047899 */ /* 0x000fc80008011604 */
[----:B------:R-:W-:Y:S02]  /*4770*/  USHF.L.U32 UR5, UR5, UR4, URZ ;  /* 0x0000000405057299 */ /* 0x000fe400080006ff */
[----:B------:R-:W-:-:S04]  /*4780*/  USHF.L.U32 UR4, UR6, UR4, URZ ;  /* 0x0000000406047299 */ /* 0x000fc800080006ff */
[----:B-1----:R-:W-:-:S04]  /*4790*/  LOP3.LUT R0, R0, UR5, RZ, 0xc0, !PT ;  /* 0x0000000500007c12 */ /* 0x002fc8000f8ec0ff */
[----:B------:R-:W-:-:S13]  /*47a0*/  ISETP.NE.AND P0, PT, R0, UR5, PT ;  /* 0x0000000500007c0c */ /* 0x000fda000bf05270 */
[----:B------:R-:W-:Y:S05]  /*47b0*/  @P0 BRA `(.L_x_80) ;  /* 0x0000000000580947 */ /* 0x000fea0003800000 */
[----:B------:R-:W1:Y:S02]  /*47c0*/  LDS R0, [UR8+0x18] ;  /* 0x00001808ff007984 */ /* 0x000e640008000800 */
[----:B-1----:R-:W-:-:S04]  /*47d0*/  LOP3.LUT R0, R0, UR4, RZ, 0xc0, !PT ;  /* 0x0000000400007c12 */ /* 0x002fc8000f8ec0ff */
[----:B------:R-:W-:-:S13]  /*47e0*/  ISETP.NE.AND P0, PT, R0, UR4, PT ;  /* 0x0000000400007c0c */ /* 0x000fda000bf05270 */
[----:B------:R-:W-:Y:S05]  /*47f0*/  @P0 BRA `(.L_x_81) ;  /* 0x00000000003c0947 */ /* 0x000fea0003800000 */
[----:B------:R-:W1:Y:S01]  /*4800*/  S2R R2, SR_LANEID ;  /* 0x0000000000027919 */ /* 0x000e620000000000 */
[----:B------:R-:W-:-:S06]  /*4810*/  ULOP3.LUT UR5, URZ, UR5, URZ, 0x33, !UPT ;  /* 0x00000005ff057292 */ /* 0x000fcc000f8e33ff */
[----:B------:R-:W-:-:S04]  /*4820*/  IMAD.U32 R0, RZ, RZ, UR5 ;  /* 0x00000005ff007e24 */ /* 0x000fc8000f8e00ff */
[----:B------:R2:W3:Y:S02]  /*4830*/  REDUX UR7, R0 ;  /* 0x00000000000773c4 */ /* 0x0004e40000000000 */
[----:B------:R4:W-:Y:S01]  /*4840*/  UTCATOMSWS.AND URZ, UR5 ;  /* 0x0000000500ff79e3 */ /* 0x0009e20008000000 */
[----:B--2---:R-:W-:Y:S01]  /*4850*/  LOP3.LUT R0, RZ, UR4, RZ, 0x33, !PT ;  /* 0x00000004ff007c12 */ /* 0x004fe2000f8e33ff */
[----:B------:R-:W-:Y:S02]  /*4860*/  VOTEU.ANY UR4, UPT, PT ;  /* 0x0000000000047886 */ /* 0x000fe400038e0100 */
[----:B------:R-:W-:Y:S02]  /*4870*/  UFLO.U32 UR4, UR4 ;  /* 0x00000004000472bd */ /* 0x000fe400080e0000 */
[----:B------:R-:W2:Y:S04]  /*4880*/  REDUX UR6, R0 ;  /* 0x00000000000673c4 */ /* 0x000ea80000000000 */
[----:B-1----:R-:W-:-:S02]  /*4890*/  ISETP.EQ.U32.AND P0, PT, R2, UR4, PT ;  /* 0x0000000402007c0c */ /* 0x002fc4000bf02070 */
[----:B---3--:R-:W-:-:S11]  /*48a0*/  MOV R2, UR7 ;  /* 0x0000000700027c02 */ /* 0x008fd60008000f00 */
[----:B------:R4:W-:Y:S01]  /*48b0*/  @P0 ATOMS.AND RZ, [UR8+0x14], R2 ;  /* 0x00001402ffff098c */ /* 0x0009e2000a800008 */
[----:B--2---:R-:W-:-:S05]  /*48c0*/  IMAD.U32 R0, RZ, RZ, UR6 ;  /* 0x00000006ff007e24 */ /* 0x004fca000f8e00ff */
[----:B------:R4:W-:Y:S01]  /*48d0*/  @P0 ATOMS.AND RZ, [UR8+0x18], R0 ;  /* 0x00001800ffff098c */ /* 0x0009e2000a800008 */
[----:B------:R-:W-:Y:S05]  /*48e0*/  BRA `(.L_x_82) ;  /* 0x0000000000147947 */ /* 0x000fea0003800000 */
.L_x_81:
[----:B------:R-:W-:Y:S02]  /*48f0*/  MOV R2, 0x4910 ;  /* 0x0000491000027802 */ /* 0x000fe40000000f00 */
[----:B-----5:R-:W-:Y:S05]  /*4900*/  CALL.REL.NOINC `($__internal_0_$__cuda_sm10x_tcgen05_guardrail_trap_col_being_dealloced_not_returned_by_alloc) ;  /* 0x0000005000e47944 */ /* 0x020fea0003c00000 */
[----:B------:R-:W-:Y:S05]  /*4910*/  BRA `(.L_x_82) ;  /* 0x0000000000087947 */ /* 0x000fea0003800000 */
.L_x_80:
[----:B------:R-:W-:Y:S02]  /*4920*/  MOV R2, 0x4940 ;  /* 0x0000494000027802 */ /* 0x000fe40000000f00 */
[----:B-----5:R-:W-:Y:S05]  /*4930*/  CALL.REL.NOINC `($__internal_2_$__cuda_sm10x_tcgen05_guardrail_trap_unallocated_columns_being_dealloced) ;  /* 0x0000005000f07944 */ /* 0x020fea0003c00000 */
.L_x_82:
[----:B------:R-:W-:Y:S01]  /*4940*/  NOP ;  /* 0x0000000000007918 */ /* 0x000fe20000000000 */
[----:B----4-:R-:W-:Y:S05]  /*4950*/  EXIT ;  /* 0x000000000000794d */ /* 0x010fea0003800000 */
.L_x_53:
[----:B------:R-:W-:-:S09]  /*4960*/  UISETP.NE.OR UP5, UPT, UR10, 0x3, !UP5 ;  /* 0x000000030a00788c */ /* 0x000fd2000efa5670 */
[----:B------:R-:W-:Y:S05]  /*4970*/  BRA.U UP5, `(.L_x_83) ;  /* 0x0000000d05f47547 */ /* 0x000fea000b800000 */
[----:B------:R-:W1:Y:S01]  /*4980*/  LDCU.64 UR4, c[0x0][0x888] ;  /* 0x00011100ff0477ac */ /* 0x000e620008000a00 */
[----:B------:R-:W2:Y:S01]  /*4990*/  LDC R0, c[0x0][0xb30] ;  /* 0x0002cc00ff007b82 */ /* 0x000ea20000000800 */
[----:B------:R-:W-:Y:S02]  /*49a0*/  HFMA2 R27, -RZ, RZ, 0, 0 ;  /* 0x00000000ff1b7431 */ /* 0x000fe400000001ff */
[----:B------:R-:W-:Y:S01]  /*49b0*/  IMAD.MOV.U32 R29, RZ, RZ, 0x1 ;  /* 0x00000001ff1d7424 */ /* 0x000fe200078e00ff */
[----:B------:R-:W3:Y:S01]  /*49c0*/  LDCU.64 UR14, c[0x0][0x890] ;  /* 0x00011200ff0e77ac */ /* 0x000ee20008000a00 */
[----:B------:R-:W-:Y:S01]  /*49d0*/  IMAD.MOV.U32 R28, RZ, RZ, RZ ;  /* 0x000000ffff1c7224 */ /* 0x000fe200078e00ff */
[----:B------:R-:W-:Y:S01]  /*49e0*/  MOV R25, 0x2000 ;  /* 0x0000200000197802 */ /* 0x000fe20000000f00 */
[----:B------:R-:W-:Y:S01]  /*49f0*/  UPLOP3.LUT UP1, UPT, UPT, UPT, UPT, 0x40, 0x4 ;  /* 0x000000000004789c */ /* 0x000fe20003f2e870 */
[----:B------:R-:W4:Y:S08]  /*4a00*/  LDC R24, c[0x0][0x370] ;  /* 0x0000dc00ff187b82 */ /* 0x000f300000000800 */
[----:B------:R-:W4:Y:S01]  /*4a10*/  LDC R3, c[0x0][0xb0c] ;  /* 0x0002c300ff037b82 */ /* 0x000f220000000800 */
[----:B-1----:R-:W-:-:S03]  /*4a20*/  UISETP.NE.U32.AND UP3, UPT, UR4, URZ, UPT ;  /* 0x000000ff0400728c */ /* 0x002fc6000bf65070 */
[----:B------:R-:W-:Y:S01]  /*4a30*/  UMOV UR4, 0x400 ;  /* 0x0000040000047882 */ /* 0x000fe20000000000 */
[----:B---3--:R-:W-:Y:S02]  /*4a40*/  UISETP.NE.U32.AND UP4, UPT, UR14, URZ, UPT ;  /* 0x000000ff0e00728c */ /* 0x008fe4000bf85070 */
[----:B------:R-:W-:Y:S01]  /*4a50*/  ULEA UR4, UR37, UR4, 0x18 ;  /* 0x0000000425047291 */ /* 0x000fe2000f8ec0ff */
[----:B------:R-:W1:Y:S01]  /*4a60*/  LDC R18, c[0x0][0xb20] ;  /* 0x0002c800ff127b82 */ /* 0x000e620000000800 */
[----:B--2---:R-:W-:Y:S01]  /*4a70*/  ISETP.NE.AND P1, PT, R0, 0x1, PT ;  /* 0x000000010000780c */ /* 0x004fe20003f25270 */
[----:B------:R-:W-:Y:S02]  /*4a80*/  UISETP.NE.AND.EX UP3, UPT, UR5, URZ, UPT, UP3 ;  /* 0x000000ff0500728c */ /* 0x000fe4000bf65330 */
[----:B------:R-:W-:Y:S02]  /*4a90*/  UIADD3 UR13, UPT, UPT, UR4, 0x30, URZ ;  /* 0x00000030040d7890 */ /* 0x000fe4000fffe0ff */
[----:B------:R-:W-:-:S02]  /*4aa0*/  UIADD3 UR33, UPT, UPT, UR4, 0x20, URZ ;  /* 0x0000002004217890 */ /* 0x000fc4000fffe0ff */
[----:B------:R-:W2:Y:S01]  /*4ab0*/  LDC.64 R30, c[0x0][0x348] ;  /* 0x0000d200ff1e7b82 */ /* 0x000ea20000000a00 */
[----:B------:R-:W-:Y:S02]  /*4ac0*/  UIADD3 UR25, UPT, UPT, UR4, 0x28, URZ ;  /* 0x0000002804197890 */ /* 0x000fe4000fffe0ff */
[----:B------:R-:W-:Y:S02]  /*4ad0*/  UPRMT UR13, UR37, 0x654, UR13 ;  /* 0x00000654250d7896 */ /* 0x000fe4000800000d */
[----:B------:R-:W-:-:S03]  /*4ae0*/  UISETP.NE.AND.EX UP4, UPT, UR15, URZ, UPT, UP4 ;  /* 0x000000ff0f00728c */ /* 0x000fc6000bf85340 */
[----:B------:R-:W3:Y:S08]  /*4af0*/  LDC.64 R16, c[0x0][0xb10] ;  /* 0x0002c400ff107b82 */ /* 0x000ef00000000a00 */
[----:B------:R-:W1:Y:S08]  /*4b00*/  LDC.64 R6, c[0x0][0xb18] ;  /* 0x0002c600ff067b82 */ /* 0x000e700000000a00 */
[----:B------:R-:W1:Y:S08]  /*4b10*/  LDC.64 R4, c[0x0][0xb28] ;  /* 0x0002ca00ff047b82 */ /* 0x000e700000000a00 */
[----:B----4-:R-:W1:Y:S02]  /*4b20*/  LDC R19, c[0x0][0x374] ;  /* 0x0000dd00ff137b82 */ /* 0x010e640000000800 */
.L_x_93:
[C---:B------:R-:W-:Y:S02]  /*4b30*/  LEA R0, R28.reuse, UR4, 0x3 ;  /* 0x000000041c007c11 */ /* 0x040fe4000f8e18ff */
[----:B------:R-:W-:Y:S02]  /*4b40*/  SHF.L.U32 R2, R27, 0x1f, RZ ;  /* 0x0000001f1b027819 */ /* 0x000fe400000006ff */
[----:B------:R-:W-:Y:S02]  /*4b50*/  LEA R20, R28, UR4, 0x4 ;  /* 0x000000041c147c11 */ /* 0x000fe4000f8e20ff */
[----:B----4-:R-:W4:Y:S02]  /*4b60*/  SYNCS.PHASECHK.TRANS64.TRYWAIT P0, [R0+URZ+0x60], R2 ;  /* 0x00006002000075a7 */ /* 0x010f2400080011ff */
[----:B----4-:R-:W-:Y:S05]  /*4b70*/  @!P0 BRA `(.L_x_84) ;  /* 0x0000004c003c8947 */ /* 0x010fea0003800000 */
.L_x_164:
[----:B------:R-:W-:Y:S01]  /*4b80*/  ISETP.GE.AND P0, PT, R37, 0x1, PT ;  /* 0x000000012500780c */ /* 0x000fe20003f06270 */
[----:B------:R-:W1:Y:S01]  /*4b90*/  LDS.128 R20, [R20+0xf0] ;  /* 0x0000f00014147984 */ /* 0x000e620000000c00 */
[----:B----4-:R-:W-:Y:S01]  /*4ba0*/  VIADD R0, R0, 0x70 ;  /* 0x0000007000007836 */ /* 0x010fe20000000000 */
[----:B------:R-:W-:Y:S01]  /*4bb0*/  @!PT LDS RZ, [RZ] ;  /* 0x00000000fffff984 */ /* 0x000fe20000000800 */
[----:B------:R-:W-:Y:S01]  /*4bc0*/  @!PT LDS RZ, [RZ] ;  /* 0x00000000fffff984 */ /* 0x000fe20000000800 */
[----:B------:R-:W-:Y:S01]  /*4bd0*/  @!PT LDS RZ, [RZ] ;  /* 0x00000000fffff984 */ /* 0x000fe20000000800 */
[----:B------:R-:W-:Y:S01]  /*4be0*/  @!PT LDS RZ, [RZ] ;  /* 0x00000000fffff984 */ /* 0x000fe20000000800 */
[----:B------:R4:W-:Y:S06]  /*4bf0*/  MEMBAR.ALL.CTA ;  /* 0x0000000000007992 */ /* 0x0009ec0000008000 */
[----:B----4-:R-:W4:Y:S01]  /*4c00*/  FENCE.VIEW.ASYNC.S ;  /* 0x00000000000073c6 */ /* 0x010f220000000000 */
[----:B------:R-:W-:Y:S04]  /*4c10*/  PRMT R0, RZ, 0x654, R0 ;  /* 0x00000654ff007816 */ /* 0x000fe80000000000 */
[----:B----4-:R4:W-:Y:S01]  /*4c20*/  SYNCS.ARRIVE.TRANS64.RED.A1T0 RZ, [R0+URZ], RZ ;  /* 0x000000ff00ff79a7 */ /* 0x0109e200081004ff */
[----:B-1----:R-:W-:Y:S11]  /*4c30*/  LOP3.LUT P3, RZ, R22, 0x1, RZ, 0xc0, !PT ;  /* 0x0000000116ff7812 */ /* 0x002ff6000786c0ff */
[----:B------:R-:W-:Y:S02]  /*4c40*/  @!UPT UIADD3 URZ, UPT, UPT, URZ, URZ, URZ ;  /* 0x000000fffffff290 */ /* 0x000fe4000fffe0ff */
[----:B------:R-:W-:Y:S02]  /*4c50*/  @P3 MOV R11, R20 ;  /* 0x00000014000b3202 */ /* 0x000fe40000000f00 */
[----:B------:R-:W-:Y:S01]  /*4c60*/  @P3 LOP3.LUT R10, R21, 0xffff, RZ, 0xc0, !PT ;  /* 0x0000ffff150a3812 */ /* 0x000fe200078ec0ff */
[----:B----4-:R-:W-:Y:S06]  /*4c70*/  @!P0 BRA `(.L_x_85) ;  /* 0x0000000000a48947 */ /* 0x010fec0003800000 */
[-C--:B------:R-:W-:Y:S01]  /*4c80*/  IMAD.HI.U32 R0, R19, R7.reuse, RZ ;  /* 0x0000000713007227 */ /* 0x080fe200078e00ff */
[----:B------:R-:W-:Y:S02]  /*4c90*/  ISETP.NE.AND P0, PT, R6, 0x1, PT ;  /* 0x000000010600780c */ /* 0x000fe40003f05270 */
[----:B------:R-:W-:Y:S01]  /*4ca0*/  ISETP.NE.AND P2, PT, R37, 0x1, PT ;  /* 0x000000012500780c */ /* 0x000fe20003f45270 */
[----:B---3--:R-:W-:Y:S01]  /*4cb0*/  IMAD.HI.U32 R9, R24, R16, RZ ;  /* 0x0000001018097227 */ /* 0x008fe200078e00ff */
[----:B------:R-:W-:Y:S02]  /*4cc0*/  SHF.R.U32.HI R0, RZ, R18, R0 ;  /* 0x00000012ff007219 */ /* 0x000fe40000011600 */
[----:B------:R-:W-:Y:S01]  /*4cd0*/  ISETP.NE.AND P4, PT, R3, 0x1, PT ;  /* 0x000000010300780c */ /* 0x000fe20003f85270 */
[----:B------:R-:W-:Y:S01]  /*4ce0*/  IMAD.HI.U32 R13, R10, R7, RZ ;  /* 0x000000070a0d7227 */ /* 0x000fe200078e00ff */
[----:B------:R-:W-:Y:S02]  /*4cf0*/  SHF.R.U32.HI R9, RZ, R17, R9 ;  /* 0x00000011ff097219 */ /* 0x000fe40000011609 */
[----:B------:R-:W-:Y:S01]  /*4d00*/  SEL R0, R19, R0, !P0 ;  /* 0x0000000013007207 */ /* 0x000fe20004000000 */
[----:B------:R-:W-:Y:S01]  /*4d10*/  IMAD.HI.U32 R12, R11, R16, RZ ;  /* 0x000000100b0c7227 */ /* 0x000fe200078e00ff */
[----:B------:R-:W-:Y:S03]  /*4d20*/  SEL R9, R24, R9, !P4 ;  /* 0x0000000918097207 */ /* 0x000fe60006000000 */
[-C--:B------:R-:W-:Y:S01]  /*4d30*/  IMAD.HI.U32 R8, R0, R4.reuse, RZ ;  /* 0x0000000400087227 */ /* 0x080fe200078e00ff */
[----:B------:R-:W-:Y:S03]  /*4d40*/  SHF.R.U32.HI R12, RZ, R17, R12 ;  /* 0x00000011ff0c7219 */ /* 0x000fe6000001160c */
[----:B------:R-:W-:Y:S01]  /*4d50*/  IMAD.HI.U32 R2, R9, R4, RZ ;  /* 0x0000000409027227 */ /* 0x000fe200078e00ff */
[-C--:B------:R-:W-:Y:S02]  /*4d60*/  @P2 SHF.R.U32.HI R0, RZ, R5.reuse, R8 ;  /* 0x00000005ff002219 */ /* 0x080fe40000011608 */
[----:B------:R-:W-:Y:S02]  /*4d70*/  SHF.R.U32.HI R8, RZ, R18, R13 ;  /* 0x00000012ff087219 */ /* 0x000fe4000001160d */
[----:B------:R-:W-:Y:S01]  /*4d80*/  @P2 SHF.R.U32.HI R9, RZ, R5, R2 ;  /* 0x00000005ff092219 */ /* 0x000fe20000011602 */
[----:B------:R-:W-:Y:S01]  /*4d90*/  IMAD R0, R37, R0, RZ ;  /* 0x0000000025007224 */ /* 0x000fe200078e02ff */
[----:B------:R-:W-:Y:S02]  /*4da0*/  SEL R8, R10, R8, !P0 ;  /* 0x000000080a087207 */ /* 0x000fe40004000000 */
[----:B------:R-:W-:Y:S01]  /*4db0*/  SEL R2, R11, R12, !P4 ;  /* 0x0000000c0b027207 */ /* 0x000fe20006000000 */
[C---:B------:R-:W-:Y:S01]  /*4dc0*/  IMAD R12, R37.reuse, R9, RZ ;  /* 0x00000009250c7224 */ /* 0x040fe200078e02ff */
[C---:B------:R-:W-:Y:S01]  /*4dd0*/  ISETP.GE.AND P0, PT, R8.reuse, R0, PT ;  /* 0x000000000800720c */ /* 0x040fe20003f06270 */
[----:B------:R-:W-:Y:S03]  /*4de0*/  IMAD.HI.U32 R0, R8, R4, RZ ;  /* 0x0000000408007227 */ /* 0x000fe600078e00ff */
[----:B------:R-:W-:Y:S02]  /*4df0*/  ISETP.GE.OR P0, PT, R2, R12, P0 ;  /* 0x0000000c0200720c */ /* 0x000fe40000706670 */
[-C--:B------:R-:W-:Y:S04]  /*4e00*/  SHF.R.U32.HI R0, RZ, R5.reuse, R0 ;  /* 0x00000005ff007219 */ /* 0x080fe80000011600 */
[----:B------:R-:W-:Y:S05]  /*4e10*/  SEL R13, R8, R0, !P2 ;  /* 0x00000000080d7207 */ /* 0x000fea0005000000 */
[----:B------:R-:W-:Y:S02]  /*4e20*/  IMAD.MOV R12, RZ, RZ, -R13 ;  /* 0x000000ffff0c7224 */ /* 0x000fe400078e0a0d */
[C---:B------:R-:W-:Y:S04]  /*4e30*/  @!P0 IMAD.HI.U32 R0, R2.reuse, R4, RZ ;  /* 0x0000000402008227 */ /* 0x040fe800078e00ff */
[----:B------:R-:W-:Y:S01]  /*4e40*/  IMAD R12, R37, R12, R8 ;  /* 0x0000000c250c7224 */ /* 0x000fe200078e0208 */
[----:B------:R-:W-:Y:S04]  /*4e50*/  @!P0 SHF.R.U32.HI R0, RZ, R5, R0 ;  /* 0x00000005ff008219 */ /* 0x000fe80000011600 */
[----:B------:R-:W-:Y:S04]  /*4e60*/  @!P0 SEL R0, R2, R0, !P2 ;  /* 0x0000000002008207 */ /* 0x000fe80005000000 */
[----:B------:R-:W-:Y:S01]  /*4e70*/  @!P0 IADD3 R13, PT, PT, R13, -R0, RZ ;  /* 0x800000000d0d8210 */ /* 0x000fe20007ffe0ff */
[----:B------:R-:W-:Y:S01]  /*4e80*/  @!P0 IMAD R0, R9, R12, R0 ;  /* 0x0000000c09008224 */ /* 0x000fe200078e0200 */
[----:B------:R-:W-:Y:S01]  /*4e90*/  IADD3 R9, PT, PT, -R8, RZ, RZ ;  /* 0x000000ff08097210 */ /* 0x000fe20007ffe1ff */
[--C-:B------:R-:W-:Y:S02]  /*4ea0*/  IMAD.MOV R12, RZ, RZ, -R2.reuse ;  /* 0x000000ffff0c7224 */ /* 0x100fe400078e0a02 */
[----:B------:R-:W-:Y:S02]  /*4eb0*/  @!P0 IMAD R8, R13, R37, R2 ;  /* 0x000000250d088224 */ /* 0x000fe400078e0202 */
[----:B------:R-:W-:Y:S02]  /*4ec0*/  @!P0 IMAD.MOV.U32 R2, RZ, RZ, R0 ;  /* 0x000000ffff028224 */ /* 0x000fe400078e0000 */
[----:B------:R-:W-:Y:S02]  /*4ed0*/  IMAD R11, R3, R12, R11 ;  /* 0x0000000c030b7224 */ /* 0x000fe400078e020b */
[----:B------:R-:W-:Y:S02]  /*4ee0*/  IMAD R10, R6, R9, R10 ;  /* 0x00000009060a7224 */ /* 0x000fe400078e020a */
[----:B------:R-:W-:Y:S02]  /*4ef0*/  IMAD R11, R2, R3, R11 ;  /* 0x00000003020b7224 */ /* 0x000fe400078e020b */
[----:B------:R-:W-:Y:S02]  /*4f00*/  IMAD R10, R8, R6, R10 ;  /* 0x00000006080a7224 */ /* 0x000fe400078e020a */
.L_x_85:
[----:B------:R-:W-:Y:S05]  /*4f10*/  BRA.U UP1, `(.L_x_86) ;  /* 0x0000000101107547 */ /* 0x000fea000b800000 */
[----:B------:R-:W-:Y:S04]  /*4f20*/  MOV R2, UR38 ;  /* 0x0000002600027c02 */ /* 0x000fe80008000f00 */
[----:B------:R-:W-:Y:S04]  /*4f30*/  SHF.L.U32 R2, R2, 0x1f, RZ ;  /* 0x0000001f02027819 */ /* 0x000fe800000006ff */
[----:B------:R-:W1:Y:S02]  /*4f40*/  SYNCS.PHASECHK.TRANS64.TRYWAIT P0, [UR4+0x58], R2 ;  /* 0x00005802ff0075a7 */ /* 0x000e640008001104 */
[----:B-1----:R-:W-:Y:S05]  /*4f50*/  @!P0 BRA `(.L_x_87) ;  /* 0x0000004800588947 */ /* 0x002fea0003800000 */
.L_x_86:
[----:B------:R-:W-:Y:S02]  /*4f60*/  R2UR UR34, R15 ;  /* 0x000000000f2272ca */ /* 0x000fe400000e0000 */
[----:B------:R-:W-:Y:S02]  /*4f70*/  R2UR UR35, R14 ;  /* 0x000000000e2372ca */ /* 0x000fe400000e0000 */
[----:B------:R-:W-:Y:S02]  /*4f80*/  ISETP.NE.U32.AND P2, PT, RZ, UR14, PT ;  /* 0x0000000eff007c0c */ /* 0x000fe4000bf45070 */
[----:B------:R-:W-:Y:S02]  /*4f90*/  SHF.L.U32 R14, R29, 0x1f, RZ ;  /* 0x0000001f1d0e7819 */ /* 0x000fe400000006ff */
[----:B------:R-:W-:Y:S05]  /*4fa0*/  ISETP.NE.AND.EX P2, PT, RZ, UR15, PT, P2 ;  /* 0x0000000fff007c0c */ /* 0x000fea000bf45320 */
[----:B------:R-:W-:Y:S02]  /*4fb0*/  UIMAD UR34, UR34, 0xc0, URZ ;  /* 0x000000c0222278a4 */ /* 0x000fe4000f8e02ff */
[----:B------:R-:W-:Y:S01]  /*4fc0*/  USHF.L.U32 UR35, UR35, 0x6, URZ ;  /* 0x0000000623237899 */ /* 0x000fe200080006ff */
[----:B------:R-:W-:Y:S11]  /*4fd0*/  BRA.U !UP4, `(.L_x_88) ;  /* 0x000000010c347547 */ /* 0x000ff6000b800000 */
[----:B------:R-:W-:Y:S01]  /*4fe0*/  UPLOP3.LUT UP0, UPT, UPT, UPT, UP3, 0x80, 0x8 ;  /* 0x000000000008789c */ /* 0x000fe20003f0f030 */
[----:B-1----:R-:W-:Y:S02]  /*4ff0*/  HFMA2 R0, -RZ, RZ, 0, 5.9604644775390625e-08 ;  /* 0x00000001ff007431 */ /* 0x002fe400000001ff */
[----:B------:R-:W-:Y:S03]  /*5000*/  IMAD.MOV.U32 R92, RZ, RZ, 0x1 ;  /* 0x00000001ff5c7424 */ /* 0x000fe600078e00ff */
[----:B------:R-:W-:Y:S05]  /*5010*/  PLOP3.LUT P0, PT, PT, PT, UP0, 0x80, 0x8 ;  /* 0x000000000008781c */ /* 0x000fea0003f0f008 */
[----:B------:R-:W1:Y:S01]  /*5020*/  @UP0 LDCU.64 UR6, c[0x0][0x888] ;  /* 0x00011100ff0607ac */ /* 0x000e620008000a00 */
[----:B------:R-:W-:Y:S07]  /*5030*/  @UP0 UIMAD UR5, UR60, UR14, URZ ;  /* 0x0000000e3c0502a4 */ /* 0x000fee000f8e02ff */
[----:B------:R-:W-:Y:S01]  /*5040*/  @!P0 PRMT R92, R0, 0x7610, R92 ;  /* 0x00007610005c8816 */ /* 0x000fe2000000005c */
[----:B-1----:R-:W-:Y:S03]  /*5050*/  @UP0 UIMAD.WIDE UR6, UR5, 0x4, UR6 ;  /* 0x00000004050608a5 */ /* 0x002fe6000f8e0206 */
[----:B------:R-:W1:Y:S03]  /*5060*/  @!UP0 LDCU UR5, c[0x0][0x880] ;  /* 0x00011000ff0587ac */ /* 0x000e660008000800 */
[----:B------:R-:W-:Y:S01]  /*5070*/  IMAD.U32 R8, RZ, RZ, UR6 ;  /* 0x00000006ff087e24 */ /* 0x000fe2000f8e00ff */
[----:B------:R-:W-:Y:S05]  /*5080*/  MOV R9, UR7 ;  /* 0x0000000700097c02 */ /* 0x000fea0008000f00 */
[----:B-----5:R4:W5:Y:S02]  /*5090*/  @P0 LDG.E R49, desc[UR52][R8.64] ;  /* 0x0000003408310981 */ /* 0x020964000c1e1900 */
[----:B-1--4-:R-:W-:Y:S07]  /*50a0*/  @!P0 IMAD.U32 R49, RZ, RZ, UR5 ;  /* 0x00000005ff318e24 */ /* 0x012fee000f8e00ff */
.L_x_88:
[----:B-----5:R-:W-:Y:S01]  /*50b0*/  @!P2 FSETP.EQ.AND P0, PT, R49, RZ, PT ;  /* 0x000000ff3100a20b */ /* 0x020fe20003f02000 */
[----:B------:R-:W-:Y:S01]  /*50c0*/  @!UPT UIADD3 URZ, UPT, UPT, URZ, URZ, URZ ;  /* 0x000000fffffff290 */ /* 0x000fe2000fffe0ff */
[----:B------:R-:W-:Y:S11]  /*50d0*/  @!P2 BRA `(.L_x_89) ;  /* 0x000000000014a947 */ /* 0x000ff60003800000 */
[----:B------:R-:W-:Y:S02]  /*50e0*/  LOP3.LUT P2, RZ, R92, 0xff, RZ, 0xc0, !PT ;  /* 0x000000ff5cff7812 */ /* 0x000fe4000784c0ff */
[----:B------:R-:W-:Y:S04]  /*50f0*/  PLOP3.LUT P0, PT, PT, PT, UP0, 0x80, 0x8 ;  /* 0x000000000008781c */ /* 0x000fe80003f0f008 */
[----:B------:R-:W-:Y:S07]  /*5100*/  PLOP3.LUT P0, PT, P0, PT, PT, 0x8, 0x80 ;  /* 0x000000000080781c */ /* 0x000fee000070e170 */
[----:B------:R-:W-:Y:S11]  /*5110*/  @P2 FSETP.EQ.AND P0, PT, R49, RZ, PT ;  /* 0x000000ff3100220b */ /* 0x000ff60003f02000 */
[----:B------:R-:W-:Y:S02]  /*5120*/  @!UPT UIADD3 URZ, UPT, UPT, URZ, URZ, URZ ;  /* 0x000000fffffff290 */ /* 0x000fe4000fffe0ff */
.L_x_89:
[----:B------:R-:W4:Y:S01]  /*5130*/  SYNCS.PHASECHK.TRANS64.TRYWAIT P2, [UR4+0x38], R14 ;  /* 0x0000380eff0075a7 */ /* 0x000f220008041104 */
[----:B------:R-:W-:Y:S04]  /*5140*/  ELECT P4, URZ, PT ;  /* 0x0000000000ff782f */ /* 0x000fe80003880000 */
[----:B------:R-:W-:Y:S11]  /*5150*/  PLOP3.LUT P4, PT, P0, P4, PT, 0xf2, 0x2f ;  /* 0x00000000002f781c */ /* 0x000ff60000789e72 */
[----:B------:R-:W-:Y:S02]  /*5160*/  @!UPT UIADD3 URZ, UPT, UPT, URZ, URZ, URZ ;  /* 0x000000fffffff290 */ /* 0x000fe4000fffe0ff */
[----:B--2---:R-:W-:Y:S05]  /*5170*/  @!P4 IADD3 R8, P0, PT, R30, 0x580, RZ ;  /* 0x000005801e08c810 */ /* 0x004fea0007f1e0ff */
[----:B-1----:R-:W-:Y:S01]  /*5180*/  @!P4 IMAD.X R2, RZ, RZ, R31, P0 ;  /* 0x000000ffff02c224 */ /* 0x002fe200000e061f */
[----:B----4-:R-:W-:Y:S07]  /*5190*/  @!P2 BRA `(.L_x_90) ;  /* 0x0000004400e0a947 */ /* 0x010fee0003800000 */
.L_x_167:
[----:B------:R-:W-:Y:S01]  /*51a0*/  @!P4 R2UR UR6, R8 ;  /* 0x000000000806c2ca */ /* 0x000fe200000e0000 */
[----:B------:R-:W-:Y:S01]  /*51b0*/  VOTEU.ALL UP1, P4 ;  /* 0x0000000000ff7886 */ /* 0x000fe20002020000 */
[----:B------:R-:W-:Y:S01]  /*51c0*/  @!P4 R2UR UR5, R2 ;  /* 0x000000000205c2ca */ /* 0x000fe200000e0000 */
[----:B------:R-:W-:Y:S01]  /*51d0*/  VOTEU.ALL UP2, P4 ;  /* 0x0000000000ff7886 */ /* 0x000fe20002040000 */
[----:B------:R-:W-:Y:S01]  /*51e0*/  UMOV UR16, 0x0 ;  /* 0x0000000000107882 */ /* 0x000fe20000000000 */
[----:B------:R-:W-:Y:S01]  /*51f0*/  UMOV UR17, 0x10000000 ;  /* 0x1000000000117882 */ /* 0x000fe20000000000 */
[----:B------:R-:W-:Y:S01]  /*5200*/  @!UP1 UIADD3 UR32, UPT, UPT, UR4, 0x200, URZ ;  /* 0x0000020004209890 */ /* 0x000fe2000fffe0ff */
[----:B-1----:R-:W-:Y:S01]  /*5210*/  @!P4 IMAD.MOV.U32 R0, RZ, RZ, 0x2000 ;  /* 0x00002000ff00c424 */ /* 0x002fe200078e00ff */
[----:B------:R-:W-:Y:S01]  /*5220*/  UMOV UR36, UR60 ;  /* 0x0000003c00247c82 */ /* 0x000fe20008000000 */
[----:B------:R-:W-:Y:S02]  /*5230*/  @!UP1 UIADD3 UR10, UPT, UPT, UR34, 0x60, URZ ;  /* 0x00000060220a9890 */ /* 0x000fe4000fffe0ff */
[----:B------:R-:W-:Y:S02]  /*5240*/  @!UP1 UIADD3 UR8, UPT, UPT, UR4, 0x1200, URZ ;  /* 0x0000120004089890 */ /* 0x000fe4000fffe0ff */
[----:B------:R-:W-:Y:S01]  /*5250*/  IMAD.U32 R8, RZ, RZ, UR6 ;  /* 0x00000006ff087e24 */ /* 0x000fe2000f8e00ff */
[----:B------:R-:W-:Y:S01]  /*5260*/  VOTEU.ALL UP1, P4 ;  /* 0x0000000000ff7886 */ /* 0x000fe20002020000 */
[----:B------:R-:W-:Y:S01]  /*5270*/  IMAD.U32 R9, RZ, RZ, UR5 ;  /* 0x00000005ff097e24 */ /* 0x000fe2000f8e00ff */
[----:B------:R-:W-:Y:S01]  /*5280*/  UMOV UR9, UR33 ;  /* 0x0000002100097c82 */ /* 0x000fe20008000000 */
[----:B------:R-:W-:Y:S01]  /*5290*/  UMOV UR11, UR35 ;  /* 0x00000023000b7c82 */ /* 0x000fe20008000000 */
[----:B------:R-:W-:Y:S01]  /*52a0*/  @!P4 R2UR UR6, R8 ;  /* 0x000000000806c2ca */ /* 0x000fe200000e0000 */
[----:B------:R-:W-:Y:S01]  /*52b0*/  UMOV UR12, UR60 ;  /* 0x0000003c000c7c82 */ /* 0x000fe20008000000 */
[----:B------:R-:W-:Y:S01]  /*52c0*/  @!P4 R2UR UR7, R9 ;  /* 0x000000000907c2ca */ /* 0x000fe200000e0000 */
[----:B------:R-:W-:Y:S01]  /*52d0*/  UPRMT UR5, UR37, 0x654, UR33 ;  /* 0x0000065425057896 */ /* 0x000fe20008000021 */
[----:B------:R-:W-:Y:S05]  /*52e0*/  @!P4 IADD3 R8, P0, PT, R30, 0x580, RZ ;  /* 0x000005801e08c810 */ /* 0x000fea0007f1e0ff */
[----:B------:R-:W-:Y:S06]  /*52f0*/  @!P4 IMAD.X R2, RZ, RZ, R31, P0 ;  /* 0x000000ffff02c224 */ /* 0x000fec00000e061f */
[----:B------:R1:W-:Y:S01]  /*5300*/  @!UP2 UTMALDG.3D [UR32], [UR6], desc[UR16] ;  /* 0x000010200600a5b4 */ /* 0x0003e20008011000 */
[----:B------:R1:W-:Y:S01]  /*5310*/  @!UP1 UTMALDG.3D [UR8], [UR6], desc[UR16] ;  /* 0x00001008060095b4 */ /* 0x0003e20008011000 */
[----:B------:R1:W-:Y:S01]  /*5320*/  @!P4 SYNCS.ARRIVE.TRANS64.RED.A0TR RZ, [UR4+0x20], R0 ;  /* 0x00002000ffffc9a7 */ /* 0x0003e20008300404 */
[----:B------:R-:W-:Y:S01]  /*5330*/  SYNCS.ARRIVE.TRANS64.RED.A1T0 RZ, [UR5], RZ ;  /* 0x000000ffffff79a7 */ /* 0x000fe20008100405 */
[----:B------:R-:W2:Y:S02]  /*5340*/  SYNCS.PHASECHK.TRANS64.TRYWAIT P2, [UR4+0x40], R14 ;  /* 0x0000400eff0075a7 */ /* 0x000ea40008041104 */
[----:B-12---:R-:W-:Y:S05]  /*5350*/  @!P2 BRA `(.L_x_91) ;  /* 0x000000440088a947 */ /* 0x006fea0003800000 */
.L_x_169:
[----:B------:R-:W2:Y:S01]  /*5360*/  LDC.64 R12, c[0x0][0xb18] ;  /* 0x0002c600ff0c7b82 */ /* 0x000ea20000000a00 */
[----:B------:R-:W-:Y:S01]  /*5370*/  @!P4 R2UR UR5, R2 ;  /* 0x000000000205c2ca */ /* 0x000fe200000e0000 */
[----:B------:R-:W-:Y:S01]  /*5380*/  VOTEU.ALL UP1, P4 ;  /* 0x0000000000ff7886 */ /* 0x000fe20002020000 */
[----:B------:R-:W-:Y:S01]  /*5390*/  @!P4 R2UR UR6, R8 ;  /* 0x000000000806c2ca */ /* 0x000fe200000e0000 */
[----:B------:R-:W-:Y:S01]  /*53a0*/  VOTEU.ALL UP2, P4 ;  /* 0x0000000000ff7886 */ /* 0x000fe20002040000 */
[----:B------:R-:W-:Y:S03]  /*53b0*/  UMOV UR16, 0x0 ;  /* 0x0000000000107882 */ /* 0x000fe60000000000 */
[----:B------:R-:W4:Y:S01]  /*53c0*/  @!P1 LDC R2, c[0x0][0xb0c] ;  /* 0x0002c300ff029b82 */ /* 0x000f220000000800 */
[----:B------:R-:W-:Y:S01]  /*53d0*/  @!UP1 UIADD3 UR26, UPT, UPT, UR34, 0x20, URZ ;  /* 0x00000020221a9890 */ /* 0x000fe2000fffe0ff */
[----:B-1----:R-:W-:Y:S01]  /*53e0*/  @!P4 IMAD.MOV.U32 R0, RZ, RZ, 0x2000 ;  /* 0x00002000ff00c424 */ /* 0x002fe200078e00ff */
[----:B------:R-:W-:Y:S01]  /*53f0*/  @!UP1 UIADD3 UR24, UPT, UPT, UR4, 0x2200, URZ ;  /* 0x0000220004189890 */ /* 0x000fe2000fffe0ff */
[----:B------:R-:W-:Y:S01]  /*5400*/  @P3 SHF.R.U32.HI R26, RZ, 0x10, R21 ;  /* 0x00000010ff1a3819 */ /* 0x000fe20000011615 */
[----:B------:R-:W-:Y:S01]  /*5410*/  UMOV UR17, 0x10000000 ;  /* 0x1000000000117882 */ /* 0x000fe20000000000 */
[----:B------:R-:W-:Y:S01]  /*5420*/  UMOV UR27, UR35 ;  /* 0x00000023001b7c82 */ /* 0x000fe20008000000 */
[----:B------:R-:W-:Y:S01]  /*5430*/  UMOV UR28, UR60 ;  /* 0x0000003c001c7c82 */ /* 0x000fe20008000000 */
[----:B------:R-:W-:Y:S01]  /*5440*/  IMAD.U32 R9, RZ, RZ, UR5 ;  /* 0x00000005ff097e24 */ /* 0x000fe2000f8e00ff */
[----:B------:R-:W-:Y:S01]  /*5450*/  @!UP1 UIADD3 UR10, UPT, UPT, UR34, 0x80, URZ ;  /* 0x00000080220a9890 */ /* 0x000fe2000fffe0ff */
[----:B------:R-:W-:Y:S01]  /*5460*/  IMAD.U32 R8, RZ, RZ, UR6 ;  /* 0x00000006ff087e24 */ /* 0x000fe2000f8e00ff */
[----:B------:R-:W-:Y:S01]  /*5470*/  @!UP1 UIADD3 UR8, UPT, UPT, UR4, 0x3200, URZ ;  /* 0x0000320004089890 */ /* 0x000fe2000fffe0ff */
[----:B------:R-:W-:Y:S01]  /*5480*/  VIADD R28, R28, 0x1 ;  /* 0x000000011c1c7836 */ /* 0x000fe20000000000 */
[----:B------:R-:W-:Y:S01]  /*5490*/  @!P4 R2UR UR7, R9 ;  /* 0x000000000907c2ca */ /* 0x000fe200000e0000 */
[----:B------:R-:W-:Y:S01]  /*54a0*/  VOTEU.ALL UP1, P4 ;  /* 0x0000000000ff7886 */ /* 0x000fe20002020000 */
[----:B------:R-:W-:Y:S01]  /*54b0*/  @!P4 R2UR UR6, R8 ;  /* 0x000000000806c2ca */ /* 0x000fe200000e0000 */
[----:B------:R-:W-:Y:S01]  /*54c0*/  UMOV UR9, UR25 ;  /* 0x0000001900097c82 */ /* 0x000fe20008000000 */
[----:B------:R-:W1:Y:S01]  /*54d0*/  LDC.64 R8, c[0x0][0xb10] ;  /* 0x0002c400ff087b82 */ /* 0x000e620000000a00 */
[----:B------:R-:W-:Y:S01]  /*54e0*/  UMOV UR11, UR35 ;  /* 0x00000023000b7c82 */ /* 0x000fe20008000000 */
[----:B------:R-:W-:Y:S01]  /*54f0*/  UMOV UR12, UR60 ;  /* 0x0000003c000c7c82 */ /* 0x000fe20008000000 */
[----:B------:R-:W-:Y:S08]  /*5500*/  UPRMT UR5, UR37, 0x654, UR25 ;  /* 0x0000065425057896 */ /* 0x000ff00008000019 */
[----:B------:R1:W-:Y:S01]  /*5510*/  @!UP2 UTMALDG.3D [UR24], [UR6], desc[UR16] ;  /* 0x000010180600a5b4 */ /* 0x0003e20008011000 */
[----:B------:R1:W-:Y:S01]  /*5520*/  @!UP1 UTMALDG.3D [UR8], [UR6], desc[UR16] ;  /* 0x00001008060095b4 */ /* 0x0003e20008011000 */
[----:B------:R5:W-:Y:S01]  /*5530*/  @!P4 SYNCS.ARRIVE.TRANS64.RED.A0TR RZ, [UR4+0x28], R0 ;  /* 0x00002800ffffc9a7 */ /* 0x000be20008300404 */
[C---:B-1----:R-:W-:Y:S01]  /*5540*/  @!P1 IMAD.HI.U32 R8, R11.reuse, R8, RZ ;  /* 0x000000080b089227 */ /* 0x042fe200078e00ff */
[----:B--2---:R-:W-:Y:S02]  /*5550*/  @!P1 ISETP.NE.AND P0, PT, R12, 0x1, PT ;  /* 0x000000010c00980c */ /* 0x004fe40003f05270 */
[----:B----4-:R-:W-:Y:S01]  /*5560*/  @!P1 ISETP.NE.AND P2, PT, R2, 0x1, PT ;  /* 0x000000010200980c */ /* 0x010fe20003f45270 */
[C---:B------:R-:W-:Y:S01]  /*5570*/  @!P1 IMAD.HI.U32 R13, R10.reuse, R13, RZ ;  /* 0x0000000d0a0d9227 */ /* 0x040fe200078e00ff */
[----:B------:R-:W-:Y:S04]  /*5580*/  @!P1 SHF.R.U32.HI R8, RZ, R9, R8 ;  /* 0x00000009ff089219 */ /* 0x000fe80000011608 */
[----:B------:R-:W-:Y:S01]  /*5590*/  @!P1 SEL R8, R11, R8, !P2 ;  /* 0x000000080b089207 */ /* 0x000fe20005000000 */
[----:B------:R-:W-:Y:S01]  /*55a0*/  SYNCS.ARRIVE.TRANS64.RED.A1T0 RZ, [UR5], RZ ;  /* 0x000000ffffff79a7 */ /* 0x000fe20008100405 */
[----:B------:R-:W1:Y:S01]  /*55b0*/  SYNCS.PHASECHK.TRANS64.TRYWAIT P5, [UR4+0x48], R14 ;  /* 0x0000480eff0075a7 */ /* 0x000e6200080a1104 */
[----:B-----5:R-:W2:Y:S02]  /*55c0*/  @!P1 LDC R0, c[0x0][0xb20] ;  /* 0x0002c800ff009b82 */ /* 0x020ea40000000800 */
[----:B--2---:R-:W-:Y:S04]  /*55d0*/  @!P1 SHF.R.U32.HI R0, RZ, R0, R13 ;  /* 0x00000000ff009219 */ /* 0x004fe8000001160d */
[----:B------:R-:W-:Y:S05]  /*55e0*/  @!P1 SEL R9, R10, R0, !P0 ;  /* 0x000000000a099207 */ /* 0x000fea0004000000 */
[----:B------:R-:W-:Y:S02]  /*55f0*/  @!P1 IMAD.IADD R0, R9, 0x1, -R8 ;  /* 0x0000000109009824 */ /* 0x000fe400078e0a08 */
[----:B------:R-:W-:Y:S02]  /*5600*/  @!P1 IMAD.IADD R8, R8, 0x1, -R9 ;  /* 0x0000000108089824 */ /* 0x000fe400078e0a09 */
[----:B------:R-:W-:Y:S02]  /*5610*/  @!P1 IMAD R11, R0, R2, R11 ;  /* 0x00000002000b9224 */ /* 0x000fe400078e020b */
[----:B------:R-:W-:Y:S01]  /*5620*/  @!P1 IMAD R10, R8, R12, R10 ;  /* 0x0000000c080a9224 */ /* 0x000fe200078e020a */
[----:B-1----:R-:W-:Y:S06]  /*5630*/  @!P5 BRA `(.L_x_92) ;  /* 0x0000004000e8d947 */ /* 0x002fec0003800000 */
.L_x_171:
[----:B------:R-:W-:Y:S01]  /*5640*/  @!P4 IADD3 R2, P0, PT, R30, 0x580, RZ ;  /* 0x000005801e02c810 */ /* 0x000fe20007f1e0ff */
[----:B------:R-:W-:Y:S01]  /*5650*/  VOTEU.ALL UP1, P4 ;  /* 0x0000000000ff7886 */ /* 0x000fe20002020000 */
[----:B------:R-:W-:Y:S01]  /*5660*/  VOTEU.ALL UP2, P4 ;  /* 0x0000000000ff7886 */ /* 0x000fe20002040000 */
[----:B------:R-:W-:Y:S01]  /*5670*/  UMOV UR22, 0x0 ;  /* 0x0000000000167882 */ /* 0x000fe20000000000 */
[----:B------:R-:W-:Y:S01]  /*5680*/  @!P4 R2UR UR6, R2 ;  /* 0x000000000206c2ca */ /* 0x000fe200000e0000 */
[----:B-1----:R-:W-:Y:S01]  /*5690*/  @!P4 IMAD.X R0, RZ, RZ, R31, P0 ;  /* 0x000000ffff00c224 */ /* 0x002fe200000e061f */
[----:B------:R-:W-:Y:S01]  /*56a0*/  @!UP1 UIADD3 UR17, UPT, UPT, UR4, 0x30, URZ ;  /* 0x0000003004119890 */ /* 0x000fe2000fffe0ff */
[----:B------:R-:W-:Y:S01]  /*56b0*/  ISETP.NE.AND P0, PT, R28, 0x2, PT ;  /* 0x000000021c00780c */ /* 0x000fe20003f05270 */
[----:B------:R-:W-:Y:S01]  /*56c0*/  @!UP1 UIADD3 UR18, UPT, UPT, UR34, 0x40, URZ ;  /* 0x0000004022129890 */ /* 0x000fe2000fffe0ff */
[----:B------:R-:W-:Y:S01]  /*56d0*/  LOP3.LUT R29, R29, 0x1, RZ, 0x3c, !PT ;  /* 0x000000011d1d7812 */ /* 0x000fe200078e3cff */
[----:B------:R-:W-:Y:S01]  /*56e0*/  @!UP1 UIADD3 UR16, UPT, UPT, UR4, 0x4200, URZ ;  /* 0x0000420004109890 */ /* 0x000fe2000fffe0ff */
[----:B------:R-:W-:Y:S01]  /*56f0*/  @!P4 R2UR UR5, R0 ;  /* 0x000000000005c2ca */ /* 0x000fe200000e0000 */
[----:B------:R-:W-:Y:S01]  /*5700*/  UMOV UR23, 0x10000000 ;  /* 0x1000000000177882 */ /* 0x000fe20000000000 */
[----:B------:R-:W-:Y:S01]  /*5710*/  UMOV UR19, UR35 ;  /* 0x0000002300137c82 */ /* 0x000fe20008000000 */
[----:B------:R-:W-:Y:S01]  /*5720*/  UMOV UR20, UR60 ;  /* 0x0000003c00147c82 */ /* 0x000fe20008000000 */
[----:B------:R-:W-:Y:S01]  /*5730*/  @!UP1 UIADD3 UR10, UPT, UPT, UR34, 0xa0, URZ ;  /* 0x000000a0220a9890 */ /* 0x000fe2000fffe0ff */
[----:B------:R-:W-:Y:S01]  /*5740*/  SEL R0, RZ, 0x1, P0 ;  /* 0x00000001ff007807 */ /* 0x000fe20000000000 */
[----:B------:R-:W-:Y:S01]  /*5750*/  IMAD.U32 R8, RZ, RZ, UR6 ;  /* 0x00000006ff087e24 */ /* 0x000fe2000f8e00ff */
[----:B------:R-:W-:Y:S01]  /*5760*/  @!UP1 UIADD3 UR8, UPT, UPT, UR4, 0x5200, URZ ;  /* 0x0000520004089890 */ /* 0x000fe2000fffe0ff */
[----:B------:R-:W-:Y:S01]  /*5770*/  IMAD.IADD R15, R10, 0x1, R90 ;  /* 0x000000010a0f7824 */ /* 0x000fe200078e025a */
[----:B------:R-:W-:Y:S01]  /*5780*/  VOTEU.ALL UP1, P4 ;  /* 0x0000000000ff7886 */ /* 0x000fe20002020000 */
[----:B------:R-:W-:Y:S01]  /*5790*/  UMOV UR11, UR35 ;  /* 0x00000023000b7c82 */ /* 0x000fe20008000000 */
[----:B------:R-:W-:Y:S01]  /*57a0*/  @!P4 R2UR UR6, R8 ;  /* 0x000000000806c2ca */ /* 0x000fe200000e0000 */
[----:B------:R-:W-:Y:S01]  /*57b0*/  UMOV UR12, UR60 ;  /* 0x0000003c000c7c82 */ /* 0x000fe20008000000 */
[----:B------:R-:W-:Y:S01]  /*57c0*/  IMAD.U32 R9, RZ, RZ, UR5 ;  /* 0x00000005ff097e24 */ /* 0x000fe2000f8e00ff */
[----:B------:R-:W-:Y:S01]  /*57d0*/  UMOV UR9, UR17 ;  /* 0x0000001100097c82 */ /* 0x000fe20008000000 */
[----:B------:R-:W-:Y:S01]  /*57e0*/  @P3 R2UR UR60, R26 ;  /* 0x000000001a3c32ca */ /* 0x000fe200000e0000 */
[----:B------:R-:W-:Y:S01]  /*57f0*/  IMAD.IADD R14, R11, 0x1, R91 ;  /* 0x000000010b0e7824 */ /* 0x000fe200078e025b */
[----:B------:R-:W-:Y:S02]  /*5800*/  LOP3.LUT R27, R27, R0, RZ, 0x3c, !PT ;  /* 0x000000001b1b7212 */ /* 0x000fe400078e3cff */
[----:B------:R-:W-:Y:S02]  /*5810*/  @!P4 R2UR UR7, R9 ;  /* 0x000000000907c2ca */ /* 0x000fe400000e0000 */
[----:B------:R-:W-:Y:S11]  /*5820*/  SEL R28, R28, RZ, P0 ;  /* 0x000000ff1c1c7207 */ /* 0x000ff60000000000 */
[----:B------:R4:W-:Y:S01]  /*5830*/  @!UP2 UTMALDG.3D [UR16], [UR6], desc[UR22] ;  /* 0x000016100600a5b4 */ /* 0x0009e20008011000 */
[----:B------:R4:W-:Y:S01]  /*5840*/  @!UP1 UTMALDG.3D [UR8], [UR6], desc[UR22] ;  /* 0x00001608060095b4 */ /* 0x0009e20008011000 */
[----:B------:R4:W-:Y:S01]  /*5850*/  @!P4 SYNCS.ARRIVE.TRANS64.RED.A0TR RZ, [UR4+0x30], R25 ;  /* 0x00003019ffffc9a7 */ /* 0x0009e20008300404 */
[----:B------:R-:W-:Y:S01]  /*5860*/  UPLOP3.LUT UP1, UPT, UPT, UPT, UPT, 0x80, 0x8 ;  /* 0x000000000008789c */ /* 0x000fe20003f2f070 */
[----:B------:R-:W-:Y:S01]  /*5870*/  SYNCS.ARRIVE.TRANS64.RED.A1T0 RZ, [UR13], RZ ;  /* 0x000000ffffff79a7 */ /* 0x000fe2000810040d */
[----:B------:R-:W-:Y:S09]  /*5880*/  @P3 BRA `(.L_x_93) ;  /* 0xfffffff000a83947 */ /* 0x000ff2000383ffff */
[----:B------:R-:W-:-:S04]  /*5890*/  SHF.L.U32 R2, R29, 0x1f, RZ ;  /* 0x0000001f1d027819 */ /* 0x000fc800000006ff */
[----:B------:R-:W1:Y:S02]  /*58a0*/  SYNCS.PHASECHK.TRANS64.TRYWAIT P0, [UR4+0x38], R2 ;  /* 0x00003802ff0075a7 */ /* 0x000e640008001104 */
[----:B-1----:R-:W-:Y:S05]  /*58b0*/  @!P0 BRA `(.L_x_94) ;  /* 0x0000004000608947 */ /* 0x002fea0003800000 */
.L_x_173:
[----:B------:R-:W2:Y:S02]  /*58c0*/  SYNCS.PHASECHK.TRANS64.TRYWAIT P0, [UR4+0x40], R2 ;  /* 0x00004002ff0075a7 */ /* 0x000ea40008001104 */
[----:B--2---:R-:W-:Y:S05]  /*58d0*/  @!P0 BRA `(.L_x_95) ;  /* 0x0000004000708947 */ /* 0x004fea0003800000 */
.L_x_175:
[----:B-1----:R-:W-:-:S07]  /*58e0*/  MOV R0, UR4 ;  /* 0x0000000400007c02 */ /* 0x002fce0008000f00 */
.L_x_96:
[----:B-1----:R-:W-:-:S04]  /*58f0*/  SHF.L.U32 R2, R29, 0x1f, RZ ;  /* 0x0000001f1d027819 */ /* 0x002fc800000006ff */
[----:B------:R1:W2:Y:S03]  /*5900*/  SYNCS.PHASECHK.TRANS64.TRYWAIT P0, [R0+URZ+0x48], R2 ;  /* 0x00004802000075a7 */ /* 0x0002a600080011ff */
[----:B--2---:R-:W-:Y:S05]  /*5910*/  @!P0 NANOSLEEP.SYNCS 0x989680 ;  /* 0x009896800000895d */ /* 0x004fea0003900000 */
[----:B------:R-:W2:Y:S02]  /*5920*/  @!P0 SYNCS.PHASECHK.TRANS64 P0, [R0+URZ+0x48], R2 ;  /* 0x00004802000085a7 */ /* 0x000ea400080010ff */
[----:B--2-4-:R-:W-:Y:S05]  /*5930*/  @P0 EXIT ;  /* 0x000000000000094d */ /* 0x014fea0003800000 */
[----:B------:R-:W-:Y:S05]  /*5940*/  BRA `(.L_x_96) ;  /* 0xfffffffc00e87947 */ /* 0x000fea000383ffff */
.L_x_83:
[----:B------:R-:W-:-:S06]  /*5950*/  UISETP.GE.AND UP1, UPT, UR10, 0x4, UPT ;  /* 0x000000040a00788c */ /* 0x000fcc000bf26270 */
[----:B------:R-:W-:-:S13]  /*5960*/  PLOP3.LUT P0, PT, PT, PT, UP1, 0x80, 0x8 ;  /* 0x000000000008781c */ /* 0x000fda0003f0f018 */
[----:B------:R-:W-:Y:S05]  /*5970*/  @!P0 EXIT ;  /* 0x000000000000894d */ /* 0x000fea0003800000 */
[----:B------:R-:W-:Y:S01]  /*5980*/  BAR.SYNC.DEFER_BLOCKING 0x6, 0xa0 ;  /* 0x0182800000007b1d */ /* 0x000fe20000010000 */
[C---:B------:R-:W-:Y:S01]  /*5990*/  IMAD.SHL.U32 R4, R105.reuse, 0x20, RZ ;  /* 0x0000002069047824 */ /* 0x040fe200078e00ff */
[C---:B------:R-:W-:Y:S01]  /*59a0*/  SHF.L.U32 R3, R96.reuse, 0x15, RZ ;  /* 0x0000001560037819 */ /* 0x040fe200000006ff */
[----:B------:R-:W-:Y:S01]  /*59b0*/  IMAD.SHL.U32 R5, R96, 0x400, RZ ;  /* 0x0000040060057824 */ /* 0x000fe200078e00ff */
[C---:B------:R-:W-:Y:S01]  /*59c0*/  LOP3.LUT R106, R105.reuse, 0x60, RZ, 0xc0, !PT ;  /* 0x00000060696a7812 */ /* 0x040fe200078ec0ff */
[C---:B------:R-:W-:Y:S01]  /*59d0*/  IMAD.SHL.U32 R2, R105.reuse, 0x4, RZ ;  /* 0x0000000469027824 */ /* 0x040fe200078e00ff */
[----:B------:R-:W-:Y:S02]  /*59e0*/  UMOV UR36, 0x400 ;  /* 0x0000040000247882 */ /* 0x000fe40000000000 */
[----:B------:R-:W1:Y:S01]  /*59f0*/  LDC R95, c[0x0][0x370] ;  /* 0x0000dc00ff5f7b82 */ /* 0x000e620000000800 */
[----:B------:R-:W-:Y:S01]  /*5a00*/  ULEA UR36, UR37, UR36, 0x18 ;  /* 0x0000002425247291 */ /* 0x000fe2000f8ec0ff */
[C---:B------:R-:W-:Y:S01]  /*5a10*/  LOP3.LUT R104, R4.reuse, 0xb20, RZ, 0xc0, !PT ;  /* 0x00000b2004687812 */ /* 0x040fe200078ec0ff */
[----:B------:R-:W-:Y:S01]  /*5a20*/  IMAD.U32 R36, R105, 0x10000, RZ ;  /* 0x0001000069247824 */ /* 0x000fe200078e00ff */
[----:B------:R-:W-:Y:S01]  /*5a30*/  LOP3.LUT R4, R4, 0xc0, RZ, 0xc0, !PT ;  /* 0x000000c004047812 */ /* 0x000fe200078ec0ff */
[----:B------:R-:W-:Y:S01]  /*5a40*/  UIADD3 UR4, UPT, UPT, UR36, 0x200, URZ ;  /* 0x0000020024047890 */ /* 0x000fe2000fffe0ff */
[----:B------:R-:W-:Y:S01]  /*5a50*/  LOP3.LUT R104, R104, 0x400, R5, 0xf8, !PT ;  /* 0x0000040068687812 */ /* 0x000fe200078ef805 */
[----:B------:R-:W-:Y:S01]  /*5a60*/  HFMA2 R48, -RZ, RZ, 0, 0 ;  /* 0x00000000ff307431 */ /* 0x000fe200000001ff */
[----:B------:R-:W2:Y:S01]  /*5a70*/  LDC R43, c[0x0][0xb0c] ;  /* 0x0002c300ff2b7b82 */ /* 0x000ea20000000800 */
[----:B------:R-:W-:Y:S01]  /*5a80*/  LOP3.LUT R2, R4, 0x18, R2, 0xf8, !PT ;  /* 0x0000001804027812 */ /* 0x000fe200078ef802 */
[----:B------:R-:W-:Y:S01]  /*5a90*/  IMAD.MOV.U32 R101, RZ, RZ, 0x1 ;  /* 0x00000001ff657424 */ /* 0x000fe200078e00ff */
[----:B------:R-:W-:Y:S01]  /*5aa0*/  LOP3.LUT R3, R3, 0x200000, RZ, 0xc0, !PT ;  /* 0x0020000003037812 */ /* 0x000fe200078ec0ff */
[----:B------:R-:W-:Y:S01]  /*5ab0*/  IMAD.MOV.U32 R100, RZ, RZ, RZ ;  /* 0x000000ffff647224 */ /* 0x000fe200078e00ff */
[----:B------:R-:W-:Y:S01]  /*5ac0*/  LOP3.LUT R104, R104, R2, RZ, 0xfc, !PT ;  /* 0x0000000268687212 */ /* 0x000fe200078efcff */
[----:B------:R-:W-:Y:S01]  /*5ad0*/  IMAD.MOV.U32 R109, RZ, RZ, RZ ;  /* 0x000000ffff6d7224 */ /* 0x000fe200078e00ff */
[----:B------:R-:W-:Y:S01]  /*5ae0*/  MOV R97, UR4 ;  /* 0x0000000400617c02 */ /* 0x000fe20008000f00 */
[----:B------:R-:W3:Y:S01]  /*5af0*/  LDC R93, c[0x0][0xb20] ;  /* 0x0002c800ff5d7b82 */ /* 0x000ee20000000800 */
[----:B------:R-:W4:Y:S01]  /*5b00*/  LDS R0, [UR36+0x110] ;  /* 0x00011024ff007984 */ /* 0x000f220008000800 */
[----:B------:R-:W-:Y:S01]  /*5b10*/  LOP3.LUT R103, R105, 0x2, RZ, 0xc0, !PT ;  /* 0x0000000269677812 */ /* 0x000fe200078ec0ff */
[----:B------:R-:W1:Y:S01]  /*5b20*/  LDCU.64 UR48, c[0x0][0x348] ;  /* 0x00006900ff3077ac */ /* 0x000e620008000a00 */
[----:B------:R-:W-:Y:S01]  /*5b30*/  LOP3.LUT R36, R3, 0x400000, R36, 0xf8, !PT ;  /* 0x0040000003247812 */ /* 0x000fe200078ef824 */
[----:B------:R-:W-:Y:S01]  /*5b40*/  IMAD R104, R104, 0x2, R97 ;  /* 0x0000000268687824 */ /* 0x000fe200078e0261 */
[----:B------:R-:W-:Y:S01]  /*5b50*/  LOP3.LUT R105, R105, 0x4, RZ, 0xc0, !PT ;  /* 0x0000000469697812 */ /* 0x000fe200078ec0ff */
[----:B------:R-:W1:Y:S01]  /*5b60*/  LDCU.64 UR44, c[0x0][0x888] ;  /* 0x00011100ff2c77ac */ /* 0x000e620008000a00 */
[----:B------:R-:W1:Y:S01]  /*5b70*/  LDC R42, c[0x0][0xb30] ;  /* 0x0002cc00ff2a7b82 */ /* 0x000e620000000800 */
[----:B------:R-:W-:Y:S01]  /*5b80*/  MOV R99, RZ ;  /* 0x000000ff00637202 */ /* 0x000fe20000000f00 */
[--C-:B------:R-:W-:Y:S01]  /*5b90*/  IMAD R103, R103, -0x10, R104.reuse ;  /* 0xfffffff067677824 */ /* 0x100fe200078e0268 */
[----:B------:R-:W1:Y:S01]  /*5ba0*/  LDCU.64 UR46, c[0x0][0x890] ;  /* 0x00011200ff2e77ac */ /* 0x000e620008000a00 */
[----:B------:R-:W-:Y:S01]  /*5bb0*/  IMAD R102, R105, -0x10, R104 ;  /* 0xfffffff069667824 */ /* 0x000fe200078e0268 */
[----:B------:R-:W-:-:S03]  /*5bc0*/  UMOV UR39, URZ ;  /* 0x000000ff00277c82 */ /* 0x000fc60008000000 */
[----:B------:R-:W1:Y:S01]  /*5bd0*/  LDC.64 R88, c[0x0][0xb10] ;  /* 0x0002c400ff587b82 */ /* 0x000e620000000a00 */
[----:B------:R-:W-:-:S07]  /*5be0*/  UMOV UR38, URZ ;  /* 0x000000ff00267c82 */ /* 0x000fce0008000000 */
[----:B------:R-:W1:Y:S08]  /*5bf0*/  LDC.64 R40, c[0x0][0xb18] ;  /* 0x0002c600ff287b82 */ /* 0x000e700000000a00 */
[----:B------:R-:W1:Y:S08]  /*5c00*/  LDC.64 R38, c[0x0][0xb28] ;  /* 0x0002ca00ff267b82 */ /* 0x000e700000000a00 */
[----:B------:R-:W1:Y:S01]  /*5c10*/  LDC.64 R86, c[0x0][0x8b0] ;  /* 0x00022c00ff567b82 */ /* 0x000e620000000a00 */
[----:B----4-:R-:W-:-:S07]  /*5c20*/  IMAD.IADD R36, R0, 0x1, R36 ;  /* 0x0000000100247824 */ /* 0x010fce00078e0224 */
[----:B------:R-:W4:Y:S08]  /*5c30*/  LDC.64 R84, c[0x0][0x8a8] ;  /* 0x00022a00ff547b82 */ /* 0x000f300000000a00 */
[----:B--23--:R-:W1:Y:S02]  /*5c40*/  LDC R94, c[0x0][0x374] ;  /* 0x0000dd00ff5e7b82 */ /* 0x00ce640000000800 */
.L_x_133:
[----:B------:R-:W-:Y:S02]  /*5c50*/  LEA R0, R109, UR36, 0x3 ;  /* 0x000000246d007c11 */ /* 0x000fe4000f8e18ff */
[----:B------:R-:W-:Y:S02]  /*5c60*/  SHF.L.U32 R2, R99, 0x1f, RZ ;  /* 0x0000001f63027819 */ /* 0x000fe400000006ff */
[----:B-1----:R-:W-:Y:S02]  /*5c70*/  LEA R16, R109, UR36, 0x4 ;  /* 0x000000246d107c11 */ /* 0x002fe4000f8e20ff */
[----:B------:R-:W2:Y:S02]  /*5c80*/  SYNCS.PHASECHK.TRANS64.TRYWAIT P0, [R0+URZ+0x60], R2 ;  /* 0x00006002000075a7 */ /* 0x000ea400080011ff */
[----:B--23--:R-:W-:Y:S05]  /*5c90*/  @!P0 BRA `(.L_x_97) ;  /* 0x0000003c00988947 */ /* 0x00cfea0003800000 */
.L_x_176:
[----:B------:R-:W3:Y:S01]  /*5ca0*/  LDC.64 R10, c[0x0][0xb10] ;  /* 0x0002c400ff0a7b82 */ /* 0x000ee20000000a00 */
[----:B------:R-:W4:Y:S01]  /*5cb0*/  LDS.128 R16, [R16+0xf0] ;  /* 0x0000f00010107984 */ /* 0x000f220000000c00 */
[----:B-1----:R-:W-:Y:S01]  /*5cc0*/  ISETP.NE.AND P1, PT, R42, 0x1, PT ;  /* 0x000000012a00780c */ /* 0x002fe20003f25270 */
[----:B--2---:R-:W-:Y:S01]  /*5cd0*/  VIADD R0, R0, 0x70 ;  /* 0x0000007000007836 */ /* 0x004fe20000000000 */
[----:B------:R-:W-:Y:S04]  /*5ce0*/  ISETP.GE.AND P0, PT, R37, 0x1, PT ;  /* 0x000000012500780c */ /* 0x000fe80003f06270 */
[----:B------:R-:W1:Y:S01]  /*5cf0*/  LDC.64 R8, c[0x0][0xb18] ;  /* 0x0002c600ff087b82 */ /* 0x000e620000000a00 */
[----:B------:R-:W-:Y:S01]  /*5d00*/  PRMT R0, RZ, 0x654, R0 ;  /* 0x00000654ff007816 */ /* 0x000fe20000000000 */
[----:B------:R-:W-:Y:S01]  /*5d10*/  @!PT LDS RZ, [RZ] ;  /* 0x00000000fffff984 */ /* 0x000fe20000000800 */
[----:B------:R-:W-:Y:S01]  /*5d20*/  @!PT LDS RZ, [RZ] ;  /* 0x00000000fffff984 */ /* 0x000fe20000000800 */
[----:B------:R-:W-:Y:S01]  /*5d30*/  @!PT LDS RZ, [RZ] ;  /* 0x00000000fffff984 */ /* 0x000fe20000000800 */
[----:B------:R-:W-:Y:S01]  /*5d40*/  @!PT LDS RZ, [RZ] ;  /* 0x00000000fffff984 */ /* 0x000fe20000000800 */
[----:B------:R2:W-:Y:S06]  /*5d50*/  MEMBAR.ALL.CTA ;  /* 0x0000000000007992 */ /* 0x0005ec0000008000 */
[----:B--2---:R-:W2:Y:S01]  /*5d60*/  FENCE.VIEW.ASYNC.S ;  /* 0x00000000000073c6 */ /* 0x004ea20000000000 */
[----:B------:R-:W1:Y:S08]  /*5d70*/  @!P1 LDC R12, c[0x0][0xb20] ;  /* 0x0002c800ff0c9b82 */ /* 0x000e700000000800 */
[----:B------:R-:W1:Y:S01]  /*5d80*/  @!P1 LDC R7, c[0x0][0xb0c] ;  /* 0x0002c300ff079b82 */ /* 0x000e620000000800 */
[----:B--2---:R2:W-:Y:S01]  /*5d90*/  SYNCS.ARRIVE.TRANS64.RED.A1T0 RZ, [R0+URZ], RZ ;  /* 0x000000ff00ff79a7 */ /* 0x0045e200081004ff */
[----:B----4-:R-:W-:Y:S04]  /*5da0*/  LOP3.LUT P4, RZ, R18, 0x1, RZ, 0xc0, !PT ;  /* 0x0000000112ff7812 */ /* 0x010fe8000788c0ff */
[----:B------:R-:W-:Y:S09]  /*5db0*/  P2R R107, PR, RZ, 0x10 ;  /* 0x00000010ff6b7803 */ /* 0x000ff20000000000 */
[----:B------:R-:W-:Y:S02]  /*5dc0*/  @P4 MOV R45, R16 ;  /* 0x00000010002d4202 */ /* 0x000fe40000000f00 */
[----:B------:R-:W-:Y:S01]  /*5dd0*/  @P4 LOP3.LUT R44, R17, 0xffff, RZ, 0xc0, !PT ;  /* 0x0000ffff112c4812 */ /* 0x000fe200078ec0ff */
[----:B--23--:R-:W-:Y:S06]  /*5de0*/  @!P0 BRA `(.L_x_98) ;  /* 0x0000000000a48947 */ /* 0x00cfec0003800000 */
[----:B------:R-:W-:Y:S01]  /*5df0*/  IMAD.HI.U32 R0, R94, R41, RZ ;  /* 0x000000295e007227 */ /* 0x000fe200078e00ff */
[----:B------:R-:W-:Y:S02]  /*5e00*/  ISETP.NE.AND P0, PT, R40, 0x1, PT ;  /* 0x000000012800780c */ /* 0x000fe40003f05270 */
[----:B------:R-:W-:Y:S01]  /*5e10*/  ISETP.NE.AND P2, PT, R37, 0x1, PT ;  /* 0x000000012500780c */ /* 0x000fe20003f45270 */
[----:B------:R-:W-:Y:S01]  /*5e20*/  IMAD.HI.U32 R4, R95, R88, RZ ;  /* 0x000000585f047227 */ /* 0x000fe200078e00ff */
[----:B------:R-:W-:Y:S02]  /*5e30*/  SHF.R.U32.HI R0, RZ, R93, R0 ;  /* 0x0000005dff007219 */ /* 0x000fe40000011600 */
[----:B------:R-:W-:Y:S01]  /*5e40*/  ISETP.NE.AND P3, PT, R43, 0x1, PT ;  /* 0x000000012b00780c */ /* 0x000fe20003f65270 */
[----:B------:R-:W-:Y:S01]  /*5e50*/  IMAD.HI.U32 R6, R44, R41, RZ ;  /* 0x000000292c067227 */ /* 0x000fe200078e00ff */
[-C--:B------:R-:W-:Y:S02]  /*5e60*/  SHF.R.U32.HI R4, RZ, R89.reuse, R4 ;  /* 0x00000059ff047219 */ /* 0x080fe40000011604 */
[----:B------:R-:W-:Y:S01]  /*5e70*/  SEL R0, R94, R0, !P0 ;  /* 0x000000005e007207 */ /* 0x000fe20004000000 */
[----:B------:R-:W-:Y:S01]  /*5e80*/  IMAD.HI.U32 R5, R45, R88, RZ ;  /* 0x000000582d057227 */ /* 0x000fe200078e00ff */
[----:B------:R-:W-:Y:S03]  /*5e90*/  SEL R4, R95, R4, !P3 ;  /* 0x000000045f047207 */ /* 0x000fe60005800000 */
[-C--:B------:R-:W-:Y:S01]  /*5ea0*/  IMAD.HI.U32 R3, R0, R38.reuse, RZ ;  /* 0x0000002600037227 */ /* 0x080fe200078e00ff */
[----:B------:R-:W-:Y:S03]  /*5eb0*/  SHF.R.U32.HI R5, RZ, R89, R5 ;  /* 0x00000059ff057219 */ /* 0x000fe60000011605 */
[----:B------:R-:W-:Y:S01]  /*5ec0*/  IMAD.HI.U32 R2, R4, R38, RZ ;  /* 0x0000002604027227 */ /* 0x000fe200078e00ff */
[----:B------:R-:W-:Y:S02]  /*5ed0*/  @P2 SHF.R.U32.HI R0, RZ, R39, R3 ;  /* 0x00000027ff002219 */ /* 0x000fe40000011603 */
[----:B------:R-:W-:Y:S02]  /*5ee0*/  SHF.R.U32.HI R3, RZ, R93, R6 ;  /* 0x0000005dff037219 */ /* 0x000fe40000011606 */
[----:B------:R-:W-:Y:S01]  /*5ef0*/  @P2 SHF.R.U32.HI R4, RZ, R39, R2 ;  /* 0x00000027ff042219 */ /* 0x000fe20000011602 */
[----:B------:R-:W-:Y:S01]  /*5f00*/  IMAD R0, R37, R0, RZ ;  /* 0x0000000025007224 */ /* 0x000fe200078e02ff */
[----:B------:R-:W-:Y:S02]  /*5f10*/  SEL R3, R44, R3, !P0 ;  /* 0x000000032c037207 */ /* 0x000fe40004000000 */
[----:B------:R-:W-:Y:S01]  /*5f20*/  SEL R2, R45, R5, !P3 ;  /* 0x000000052d027207 */ /* 0x000fe20005800000 */
[----:B------:R-:W-:Y:S01]  /*5f30*/  IMAD R5, R37, R4, RZ ;  /* 0x0000000425057224 */ /* 0x000fe200078e02ff */
[C---:B------:R-:W-:Y:S01]  /*5f40*/  ISETP.GE.AND P0, PT, R3.reuse, R0, PT ;  /* 0x000000000300720c */ /* 0x040fe20003f06270 */
[C---:B------:R-:W-:Y:S03]  /*5f50*/  IMAD.HI.U32 R0, R3.reuse, R38, RZ ;  /* 0x0000002603007227 */ /* 0x040fe600078e00ff */
[C---:B------:R-:W-:Y:S02]  /*5f60*/  ISETP.GE.OR P0, PT, R2.reuse, R5, P0 ;  /* 0x000000050200720c */ /* 0x040fe40000706670 */
[----:B------:R-:W-:Y:S04]  /*5f70*/  SHF.R.U32.HI R0, RZ, R39, R0 ;  /* 0x00000027ff007219 */ /* 0x000fe80000011600 */
        /* <DEDUP_REMOVED lines=15> */
[----:B------:R-:W-:Y:S07]  /*6070*/  IMAD R44, R3, R40, R44 ;  /* 0x00000028032c7224 */ /* 0x000fee00078e022c */
.L_x_98:
[----:B-1----:R-:W-:Y:S01]  /*6080*/  @!P1 ISETP.NE.AND P0, PT, R8, 0x1, PT ;  /* 0x000000010800980c */ /* 0x002fe20003f05270 */
[----:B------:R-:W-:Y:S01]  /*6090*/  @!P1 IMAD.HI.U32 R2, R44, R9, RZ ;  /* 0x000000092c029227 */ /* 0x000fe200078e00ff */
[----:B------:R-:W-:Y:S01]  /*60a0*/  R2UR UR5, R14 ;  /* 0x000000000e0572ca */ /* 0x000fe200000e0000 */
[----:B------:R-:W-:Y:S01]  /*60b0*/  BSSY.RECONVERGENT B6, `(.L_x_99) ;  /* 0x0000031000067945 */ /* 0x000fe20003800200 */
[----:B------:R-:W-:Y:S01]  /*60c0*/  R2UR UR4, R15 ;  /* 0x000000000f0472ca */ /* 0x000fe200000e0000 */
[----:B------:R-:W-:Y:S01]  /*60d0*/  @!P1 IMAD.HI.U32 R0, R45, R10, RZ ;  /* 0x0000000a2d009227 */ /* 0x000fe200078e00ff */
[----:B------:R-:W-:Y:S02]  /*60e0*/  @!P1 SHF.R.U32.HI R2, RZ, R12, R2 ;  /* 0x0000000cff029219 */ /* 0x000fe40000011602 */
[----:B------:R-:W-:Y:S01]  /*60f0*/  @!P1 ISETP.NE.AND P2, PT, R7, 0x1, PT ;  /* 0x000000010700980c */ /* 0x000fe20003f45270 */
[----:B------:R-:W-:Y:S01]  /*6100*/  VIADD R109, R109, 0x1 ;  /* 0x000000016d6d7836 */ /* 0x000fe20000000000 */
[----:B------:R-:W-:Y:S02]  /*6110*/  @!P1 SEL R2, R44, R2, !P0 ;  /* 0x000000022c029207 */ /* 0x000fe40004000000 */
[----:B------:R-:W-:Y:S02]  /*6120*/  @!P1 SHF.R.U32.HI R0, RZ, R11, R0 ;  /* 0x0000000bff009219 */ /* 0x000fe40000011600 */
[----:B------:R-:W-:Y:S01]  /*6130*/  LOP3.LUT P0, RZ, R97, 0x1b0, RZ, 0xc0, !PT ;  /* 0x000001b061ff7812 */ /* 0x000fe2000780c0ff */
[----:B------:R-:W-:Y:S01]  /*6140*/  USHF.L.U32 UR42, UR5, 0x6, URZ ;  /* 0x00000006052a7899 */ /* 0x000fe200080006ff */
[----:B------:R-:W-:Y:S01]  /*6150*/  @!P1 SEL R3, R45, R0, !P2 ;  /* 0x000000002d039207 */ /* 0x000fe20005000000 */
[----:B------:R-:W-:Y:S01]  /*6160*/  UIMAD UR41, UR4, 0xc0, URZ ;  /* 0x000000c0042978a4 */ /* 0x000fe2000f8e02ff */
[----:B------:R-:W-:Y:S03]  /*6170*/  @P4 SHF.R.U32.HI R98, RZ, 0x10, R17 ;  /* 0x00000010ff624819 */ /* 0x000fe60000011611 */
[----:B------:R-:W-:Y:S02]  /*6180*/  @!P1 IMAD.IADD R0, R2, 0x1, -R3 ;  /* 0x0000000102009824 */ /* 0x000fe400078e0a03 */
[----:B------:R-:W-:Y:S02]  /*6190*/  @!P1 IMAD.IADD R2, R3, 0x1, -R2 ;  /* 0x0000000103029824 */ /* 0x000fe400078e0a02 */
[----:B------:R-:W-:Y:S02]  /*61a0*/  @!P1 IMAD R45, R0, R7, R45 ;  /* 0x00000007002d9224 */ /* 0x000fe400078e022d */
[----:B------:R-:W-:Y:S01]  /*61b0*/  @!P1 IMAD R44, R2, R8, R44 ;  /* 0x00000008022c9224 */ /* 0x000fe200078e022c */
[----:B------:R-:W-:Y:S06]  /*61c0*/  @!P0 BRA `(.L_x_100) ;  /* 0x00000000007c8947 */ /* 0x000fec0003800000 */
[----:B------:R-:W1:Y:S01]  /*61d0*/  LDCU.64 UR8, c[0x4][0x80] ;  /* 0x01001000ff0877ac */ /* 0x000e620008000a00 */
[----:B------:R-:W-:Y:S01]  /*61e0*/  MOV R2, 0x0 ;  /* 0x0000000000027802 */ /* 0x000fe20000000f00 */
[----:B------:R-:W-:Y:S02]  /*61f0*/  HFMA2 R12, -RZ, RZ, 0, 5.9604644775390625e-08 ;  /* 0x00000001ff0c7431 */ /* 0x000fe400000001ff */
[----:B------:R-:W-:Y:S01]  /*6200*/  IMAD.MOV.U32 R8, RZ, RZ, 0x70 ;  /* 0x00000070ff087424 */ /* 0x000fe200078e00ff */
[----:B------:R2:W3:Y:S01]  /*6210*/  LDC.64 R14, c[0x4][R2] ;  /* 0x01000000020e7b82 */ /* 0x0004e20000000a00 */
[----:B------:R-:W4:Y:S01]  /*6220*/  LDCU.64 UR6, c[0x4][0x88] ;  /* 0x01001100ff0677ac */ /* 0x000f220008000a00 */
[----:B------:R-:W-:Y:S01]  /*6230*/  IMAD.MOV.U32 R13, RZ, RZ, RZ ;  /* 0x000000ffff0d7224 */ /* 0x000fe200078e00ff */
[----:B------:R-:W2:Y:S01]  /*6240*/  LDCU.64 UR4, c[0x4][0x8] ;  /* 0x01000100ff0477ac */ /* 0x000ea20008000a00 */
[----:B-1----:R-:W-:Y:S01]  /*6250*/  MOV R5, UR9 ;  /* 0x0000000900057c02 */ /* 0x002fe20008000f00 */
[----:B------:R-:W-:Y:S01]  /*6260*/  IMAD.U32 R4, RZ, RZ, UR8 ;  /* 0x00000008ff047e24 */ /* 0x000fe2000f8e00ff */
[----:B----4-:R-:W-:Y:S01]  /*6270*/  MOV R7, UR7 ;  /* 0x0000000700077c02 */ /* 0x010fe20008000f00 */
[----:B------:R-:W-:Y:S01]  /*6280*/  IMAD.U32 R6, RZ, RZ, UR6 ;  /* 0x00000006ff067e24 */ /* 0x000fe2000f8e00ff */
[----:B--2---:R-:W-:Y:S01]  /*6290*/  MOV R11, UR5 ;  /* 0x00000005000b7c02 */ /* 0x004fe20008000f00 */
[----:B------:R-:W-:Y:S02]  /*62a0*/  IMAD.U32 R10, RZ, RZ, UR4 ;  /* 0x00000004ff0a7e24 */ /* 0x000fe4000f8e00ff */
[----:B------:R-:W-:Y:S07]  /*62b0*/  LEPC R20, `(.L_x_101) ;  /* 0x000000001014794e */ /* 0x000fee0000000000 */
[----:B---3-5:R-:W-:Y:S05]  /*62c0*/  CALL.ABS.NOINC R14 ;  /* 0x000000000e007343 */ /* 0x028fea0003c00000 */
.L_x_101:
[----:B------:R-:W1:Y:S01]  /*62d0*/  LDCU.64 UR8, c[0x4][0x80] ;  /* 0x01001000ff0877ac */ /* 0x000e620008000a00 */
[----:B------:R-:W2:Y:S01]  /*62e0*/  LDC.64 R2, c[0x4][R2] ;  /* 0x0100000002027b82 */ /* 0x000ea20000000a00 */
[----:B------:R-:W-:Y:S02]  /*62f0*/  HFMA2 R12, -RZ, RZ, 0, 5.9604644775390625e-08 ;  /* 0x00000001ff0c7431 */ /* 0x000fe400000001ff */
[----:B------:R-:W-:Y:S02]  /*6300*/  IMAD.MOV.U32 R8, RZ, RZ, 0x70 ;  /* 0x00000070ff087424 */ /* 0x000fe400078e00ff */
[----:B------:R-:W-:Y:S01]  /*6310*/  IMAD.MOV.U32 R13, RZ, RZ, RZ ;  /* 0x000000ffff0d7224 */ /* 0x000fe200078e00ff */
[----:B------:R-:W3:Y:S01]  /*6320*/  LDCU.64 UR6, c[0x4][0x88] ;  /* 0x01001100ff0677ac */ /* 0x000ee20008000a00 */
[----:B------:R-:W4:Y:S01]  /*6330*/  LDCU.64 UR4, c[0x4][0x8] ;  /* 0x01000100ff0477ac */ /* 0x000f220008000a00 */
[----:B-1----:R-:W-:Y:S02]  /*6340*/  MOV R4, UR8 ;  /* 0x0000000800047c02 */ /* 0x002fe40008000f00 */
[----:B------:R-:W-:Y:S02]  /*6350*/  MOV R5, UR9 ;  /* 0x0000000900057c02 */ /* 0x000fe40008000f00 */
[----:B---3--:R-:W-:Y:S01]  /*6360*/  MOV R7, UR7 ;  /* 0x0000000700077c02 */ /* 0x008fe20008000f00 */
[----:B------:R-:W-:Y:S01]  /*6370*/  IMAD.U32 R6, RZ, RZ, UR6 ;  /* 0x00000006ff067e24 */ /* 0x000fe2000f8e00ff */
[----:B----4-:R-:W-:Y:S01]  /*6380*/  MOV R11, UR5 ;  /* 0x00000005000b7c02 */ /* 0x010fe20008000f00 */
[----:B------:R-:W-:Y:S02]  /*6390*/  IMAD.U32 R10, RZ, RZ, UR4 ;  /* 0x00000004ff0a7e24 */ /* 0x000fe4000f8e00ff */
[----:B------:R-:W-:Y:S07]  /*63a0*/  LEPC R20, `(.L_x_100) ;  /* 0x000000001014794e */ /* 0x000fee0000000000 */
[----:B--2---:R-:W-:Y:S05]  /*63b0*/  CALL.ABS.NOINC R2 ;  /* 0x0000000002007343 */ /* 0x004fea0003c00000 */
.L_x_100:
[----:B------:R-:W-:Y:S05]  /*63c0*/  BSYNC.RECONVERGENT B6 ;  /* 0x0000000000067941 */ /* 0x000fea0003800200 */
.L_x_99:
[----:B------:R-:W-:Y:S01]  /*63d0*/  ISETP.NE.U32.AND P4, PT, R86, RZ, PT ;  /* 0x000000ff5600720c */ /* 0x000fe20003f85070 */
[----:B------:R-:W-:Y:S01]  /*63e0*/  UISETP.NE.AND UP2, UPT, UR50, URZ, UPT ;  /* 0x000000ff3200728c */ /* 0x000fe2000bf45270 */
[----:B------:R-:W-:Y:S01]  /*63f0*/  ISETP.NE.U32.AND P2, PT, RZ, UR44, PT ;  /* 0x0000002cff007c0c */ /* 0x000fe2000bf45070 */
[----:B------:R-:W-:Y:S01]  /*6400*/  UISETP.NE.U32.AND UP1, UPT, UR46, URZ, UPT ;  /* 0x000000ff2e00728c */ /* 0x000fe2000bf25070 */
[----:B------:R-:W-:Y:S01]  /*6410*/  ISETP.NE.AND.EX P4, PT, R87, RZ, PT, P4 ;  /* 0x000000ff5700720c */ /* 0x000fe20003f85340 */
[----:B------:R-:W-:Y:S01]  /*6420*/  UPLOP3.LUT UP0, UPT, UPT, UPT, UPT, 0x40, 0x4 ;  /* 0x000000000004789c */ /* 0x000fe20003f0e870 */
[----:B------:R-:W-:Y:S01]  /*6430*/  ISETP.NE.AND.EX P2, PT, RZ, UR45, PT, P2 ;  /* 0x0000002dff007c0c */ /* 0x000fe2000bf45320 */
[----:B------:R-:W-:Y:S01]  /*6440*/  UISETP.NE.AND.EX UP1, UPT, UR47, URZ, UPT, UP1 ;  /* 0x000000ff2f00728c */ /* 0x000fe2000bf25310 */
[----:B------:R-:W-:Y:S04]  /*6450*/  PLOP3.LUT P1, PT, PT, PT, UP2, 0x80, 0x8 ;  /* 0x000000000008781c */ /* 0x000fe80003f2f028 */
[----:B------:R-:W-:Y:S06]  /*6460*/  @UP2 UPLOP3.LUT UP0, UPT, UPT, UPT, UP1, 0x80, 0x8 ;  /* 0x000000000008289c */ /* 0x000fec0003f0f010 */
[----:B------:R-:W-:Y:S01]  /*6470*/  PLOP3.LUT P0, PT, PT, PT, UP0, 0x80, 0x8 ;  /* 0x000000000008781c */ /* 0x000fe20003f0f008 */
[----:B------:R-:W-:Y:S01]  /*6480*/  @!UPT UIADD3 URZ, UPT, UPT, URZ, URZ, URZ ;  /* 0x000000fffffff290 */ /* 0x000fe2000fffe0ff */
[----:B------:R-:W-:Y:S11]  /*6490*/  BRA.U !UP1, `(.L_x_102) ;  /* 0x0000000109387547 */ /* 0x000ff6000b800000 */
[----:B------:R-:W-:Y:S01]  /*64a0*/  UISETP.NE.U32.AND UP0, UPT, UR44, URZ, UPT ;  /* 0x000000ff2c00728c */ /* 0x000fe2000bf05070 */
[----:B------:R-:W-:Y:S02]  /*64b0*/  HFMA2 R0, -RZ, RZ, 0, 5.9604644775390625e-08 ;  /* 0x00000001ff007431 */ /* 0x000fe400000001ff */
[----:B------:R-:W-:Y:S01]  /*64c0*/  IMAD.MOV.U32 R92, RZ, RZ, 0x1 ;  /* 0x00000001ff5c7424 */ /* 0x000fe200078e00ff */
[----:B------:R-:W-:Y:S06]  /*64d0*/  UISETP.NE.AND.EX UP0, UPT, UR45, URZ, UPT, UP0 ;  /* 0x000000ff2d00728c */ /* 0x000fec000bf05300 */
[----:B------:R-:W-:Y:S05]  /*64e0*/  PLOP3.LUT P3, PT, PT, PT, UP0, 0x80, 0x8 ;  /* 0x000000000008781c */ /* 0x000fea0003f6f008 */
[----:B------:R-:W1:Y:S01]  /*64f0*/  @UP0 LDCU.64 UR4, c[0x0][0x888] ;  /* 0x00011100ff0407ac */ /* 0x000e620008000a00 */
[----:B------:R-:W-:Y:S07]  /*6500*/  @UP0 UIMAD UR6, UR60, UR46, URZ ;  /* 0x0000002e3c0602a4 */ /* 0x000fee000f8e02ff */
[----:B------:R-:W-:Y:S01]  /*6510*/  @!P3 PRMT R92, R0, 0x7610, R92 ;  /* 0x00007610005cb816 */ /* 0x000fe2000000005c */
[----:B-1----:R-:W-:Y:S06]  /*6520*/  @UP0 UIMAD.WIDE UR4, UR6, 0x4, UR4 ;  /* 0x00000004060408a5 */ /* 0x002fec000f8e0204 */
[----:B------:R-:W-:Y:S01]  /*6530*/  IMAD.U32 R2, RZ, RZ, UR4 ;  /* 0x00000004ff027e24 */ /* 0x000fe2000f8e00ff */
[----:B------:R-:W-:Y:S04]  /*6540*/  MOV R3, UR5 ;  /* 0x0000000500037c02 */ /* 0x000fe80008000f00 */
[----:B------:R-:W1:Y:S01]  /*6550*/  @!UP0 LDCU UR4, c[0x0][0x880] ;  /* 0x00011000ff0487ac */ /* 0x000e620008000800 */
[----:B-----5:R2:W5:Y:S02]  /*6560*/  @P3 LDG.E R49, desc[UR52][R2.64] ;  /* 0x0000003402313981 */ /* 0x020564000c1e1900 */
[----:B-12---:R-:W-:Y:S02]  /*6570*/  @!P3 IMAD.U32 R49, RZ, RZ, UR4 ;  /* 0x00000004ff31be24 */ /* 0x006fe4000f8e00ff */
.L_x_102:
[----:B------:R-:W-:Y:S05]  /*6580*/  @!P4 BRA `(.L_x_103) ;  /* 0x000000000020c947 */ /* 0x000fea0003800000 */
[----:B------:R-:W-:Y:S04]  /*6590*/  ISETP.NE.U32.AND P3, PT, R84, RZ, PT ;  /* 0x000000ff5400720c */ /* 0x000fe80003f65070 */
[----:B------:R-:W-:Y:S11]  /*65a0*/  ISETP.NE.AND.EX P3, PT, R85, RZ, PT, P3 ;  /* 0x000000ff5500720c */ /* 0x000ff60003f65330 */
[----:B------:R-:W-:Y:S02]  /*65b0*/  @!UPT UIADD3 URZ, UPT, UPT, URZ, URZ, URZ ;  /* 0x000000fffffff290 */ /* 0x000fe4000fffe0ff */
[----:B------:R-:W1:Y:S01]  /*65c0*/  @P3 LDC.64 R2, c[0x0][0x8a8] ;  /* 0x00022a00ff023b82 */ /* 0x000e620000000a00 */
[----:B------:R-:W-:Y:S04]  /*65d0*/  @P3 IMAD R0, R86, UR60, RZ ;  /* 0x0000003c56003c24 */ /* 0x000fe8000f8e02ff */
[----:B-1----:R-:W-:Y:S05]  /*65e0*/  @P3 IMAD.WIDE R2, R0, 0x4, R2 ;  /* 0x0000000400023825 */ /* 0x002fea00078e0202 */
[----:B-----5:R1:W5:Y:S02]  /*65f0*/  @P3 LDG.E R46, desc[UR52][R2.64] ;  /* 0x00000034022e3981 */ /* 0x020364000c1e1900 */
[----:B-1----:R-:W2:Y:S02]  /*6600*/  @!P3 LDC R46, c[0x0][0x8a0] ;  /* 0x00022800ff2ebb82 */ /* 0x002ea40000000800 */
.L_x_103:
[----:B-----5:R-:W-:Y:S01]  /*6610*/  FSETP.NEU.AND P3, PT, R49, RZ, PT ;  /* 0x000000ff3100720b */ /* 0x020fe20003f6d000 */
[----:B------:R-:W-:Y:S01]  /*6620*/  BSSY B1, `(.L_x_104) ;  /* 0x0000039000017945 */ /* 0x000fe20003800000 */
[----:B------:R-:W-:Y:S01]  /*6630*/  SEL R3, RZ, 0xffffffff, P2 ;  /* 0xffffffffff037807 */ /* 0x000fe20001000000 */
[----:B------:R-:W-:Y:S01]  /*6640*/  IMAD.MOV.U32 R61, RZ, RZ, 0x1 ;  /* 0x00000001ff3d7424 */ /* 0x000fe200078e00ff */
[----:B------:R-:W-:Y:S01]  /*6650*/  @P1 LOP3.LUT P2, RZ, R92, 0xff, RZ, 0xc0, !PT ;  /* 0x000000ff5cff1812 */ /* 0x000fe2000784c0ff */
[C---:B------:R-:W-:Y:S01]  /*6660*/  IMAD R47, R48.reuse, 0x60, R36 ;  /* 0x00000060302f7824 */ /* 0x040fe200078e0224 */
[----:B------:R-:W-:Y:S01]  /*6670*/  @P1 SEL R0, RZ, 0xffffffff, P3 ;  /* 0xffffffffff001807 */ /* 0x000fe20001800000 */
[----:B------:R-:W-:Y:S01]  /*6680*/  IMAD R110, R105, -0x10, R103 ;  /* 0xfffffff0696e7824 */ /* 0x000fe200078e0267 */
[----:B------:R-:W-:Y:S01]  /*6690*/  LOP3.LUT R101, R101, 0x1, RZ, 0x3c, !PT ;  /* 0x0000000165657812 */ /* 0x000fe200078e3cff */
[----:B------:R-:W-:Y:S01]  /*66a0*/  IMAD.MOV.U32 R60, RZ, RZ, RZ ;  /* 0x000000ffff3c7224 */ /* 0x000fe200078e00ff */
[C---:B------:R-:W-:Y:S02]  /*66b0*/  @P0 SEL R0, R3.reuse, R0, !P2 ;  /* 0x0000000003000207 */ /* 0x040fe40005000000 */
[----:B------:R-:W-:Y:S02]  /*66c0*/  CS2R R82, SRZ ;  /* 0x0000000000527805 */ /* 0x000fe4000001ff00 */
[----:B------:R-:W-:Y:S02]  /*66d0*/  LEA R112, R48, UR36, 0x3 ;  /* 0x0000002430707c11 */ /* 0x000fe4000f8e18ff */
[----:B------:R-:W-:Y:S02]  /*66e0*/  CS2R R80, SRZ ;  /* 0x0000000000507805 */ /* 0x000fe4000001ff00 */
[----:B------:R-:W-:Y:S02]  /*66f0*/  @P1 LOP3.LUT R0, R0, 0x1, RZ, 0xc0, !PT ;  /* 0x0000000100001812 */ /* 0x000fe400078ec0ff */
[----:B------:R-:W-:Y:S02]  /*6700*/  CS2R R74, SRZ ;  /* 0x00000000004a7805 */ /* 0x000fe4000001ff00 */
[----:B------:R-:W-:Y:S02]  /*6710*/  PLOP3.LUT P2, PT, PT, PT, UP1, 0x80, 0x8 ;  /* 0x000000000008781c */ /* 0x000fe40003f4f018 */
[----:B------:R-:W-:Y:S02]  /*6720*/  CS2R R72, SRZ ;  /* 0x0000000000487805 */ /* 0x000fe4000001ff00 */
[----:B------:R-:W-:Y:S02]  /*6730*/  ISETP.NE.U32.OR P5, PT, R0, 0x1, !P1 ;  /* 0x000000010000780c */ /* 0x000fe40004fa5470 */
[----:B------:R-:W-:Y:S02]  /*6740*/  CS2R R66, SRZ ;  /* 0x0000000000427805 */ /* 0x000fe4000001ff00 */
[----:B------:R-:W-:Y:S02]  /*6750*/  LOP3.LUT P4, R108, R92, 0xff, RZ, 0xc0, !PT ;  /* 0x000000ff5c6c7812 */ /* 0x000fe4000788c0ff */
[----:B------:R-:W-:Y:S02]  /*6760*/  CS2R R64, SRZ ;  /* 0x0000000000407805 */ /* 0x000fe4000001ff00 */
[----:B------:R-:W-:Y:S02]  /*6770*/  SEL R2, RZ, 0xffffffff, P3 ;  /* 0xffffffffff027807 */ /* 0x000fe40001800000 */
[----:B------:R-:W-:Y:S02]  /*6780*/  CS2R R58, SRZ ;  /* 0x00000000003a7805 */ /* 0x000fe4000001ff00 */
[----:B------:R-:W-:Y:S02]  /*6790*/  P2R R111, PR, RZ, 0x20 ;  /* 0x00000020ff6f7803 */ /* 0x000fe40000000000 */
[----:B------:R-:W-:Y:S02]  /*67a0*/  CS2R R56, SRZ ;  /* 0x0000000000387805 */ /* 0x000fe4000001ff00 */
[----:B------:R-:W-:Y:S02]  /*67b0*/  @P2 SEL R2, R3, R2, !P4 ;  /* 0x0000000203022207 */ /* 0x000fe40006000000 */
[----:B------:R-:W-:Y:S02]  /*67c0*/  @P5 SHF.L.U32 R0, R101, 0x1f, RZ ;  /* 0x0000001f65005819 */ /* 0x000fe400000006ff */
[----:B------:R-:W-:Y:S02]  /*67d0*/  LOP3.LUT R2, R2, 0x1, RZ, 0xc0, !PT ;  /* 0x0000000102027812 */ /* 0x000fe400078ec0ff */
[----:B------:R1:W3:Y:S02]  /*67e0*/  @P5 SYNCS.PHASECHK.TRANS64.TRYWAIT P1, [UR36+0x20], R0 ;  /* 0x00002000ff0055a7 */ /* 0x0002e40008021124 */
[----:B------:R-:W-:Y:S04]  /*67f0*/  ISETP.NE.U32.AND P2, PT, R2, 0x1, PT ;  /* 0x000000010200780c */ /* 0x000fe80003f45070 */
[----:B------:R-:W-:Y:S02]  /*6800*/  P2R R62, PR, RZ, 0x4 ;  /* 0x00000004ff3e7803 */ /* 0x000fe40000000000 */
[----:B-1----:R-:W-:Y:S04]  /*6810*/  SHF.L.U32 R0, R100, 0x1f, RZ ;  /* 0x0000001f64007819 */ /* 0x002fe800000006ff */
[----:B------:R1:W4:Y:S01]  /*6820*/  SYNCS.PHASECHK.TRANS64.TRYWAIT P0, [R112+URZ+0x80], R0 ;  /* 0x00008000700075a7 */ /* 0x00032200080011ff */
[----:B---3--:R-:W-:Y:S01]  /*6830*/  @P5 SEL R61, RZ, 0x1, !P1 ;  /* 0x00000001ff3d5807 */ /* 0x008fe20004800000 */
[----:B-1----:R-:W-:Y:S06]  /*6840*/  @!P5 BRA `(.L_x_105) ;  /* 0x000000000058d947 */ /* 0x002fec0003800000 */
[----:B------:R-:W-:Y:S01]  /*6850*/  IMAD.MOV.U32 R83, RZ, RZ, RZ ;  /* 0x000000ffff537224 */ /* 0x000fe200078e00ff */
[----:B------:R-:W-:Y:S01]  /*6860*/  ISETP.NE.AND P1, PT, R61, RZ, PT ;  /* 0x000000ff3d00720c */ /* 0x000fe20003f25270 */
[----:B------:R-:W-:Y:S01]  /*6870*/  BSSY B0, `(.L_x_106) ;  /* 0x000000c000007945 */ /* 0x000fe20003800000 */
[----:B------:R-:W-:Y:S02]  /*6880*/  CS2R R58, SRZ ;  /* 0x00000000003a7805 */ /* 0x000fe4000001ff00 */
[----:B------:R-:W-:Y:S02]  /*6890*/  CS2R R56, SRZ ;  /* 0x0000000000387805 */ /* 0x000fe4000001ff00 */
[----:B------:R-:W-:Y:S02]  /*68a0*/  CS2R R66, SRZ ;  /* 0x0000000000427805 */ /* 0x000fe4000001ff00 */
[----:B------:R-:W-:Y:S02]  /*68b0*/  CS2R R64, SRZ ;  /* 0x0000000000407805 */ /* 0x000fe4000001ff00 */
[----:B------:R-:W-:Y:S02]  /*68c0*/  CS2R R74, SRZ ;  /* 0x00000000004a7805 */ /* 0x000fe4000001ff00 */
[----:B------:R-:W-:Y:S02]  /*68d0*/  CS2R R72, SRZ ;  /* 0x0000000000487805 */ /* 0x000fe4000001ff00 */
[----:B------:R-:W-:Y:S01]  /*68e0*/  CS2R R80, SRZ ;  /* 0x0000000000507805 */ /* 0x000fe2000001ff00 */
[----:B------:R-:W-:Y:S06]  /*68f0*/  @P1 BRA `(.L_x_107) ;  /* 0x00000000000c1947 */ /* 0x000fec0003800000 */
[----:B------:R-:W-:Y:S04]  /*6900*/  SHF.L.U32 R3, R101, 0x1f, RZ ;  /* 0x0000001f65037819 */ /* 0x000fe800000006ff */
[----:B------:R-:W1:Y:S02]  /*6910*/  SYNCS.PHASECHK.TRANS64.TRYWAIT P1, [UR36+0x20], R3 ;  /* 0x00002003ff0075a7 */ /* 0x000e640008021124 */
[----:B-1----:R-:W-:Y:S05]  /*6920*/  @!P1 BRA `(.L_x_108) ;  /* 0x0000003000889947 */ /* 0x002fea0003800000 */
.L_x_107:
[----:B------:R-:W-:Y:S05]  /*6930*/  BSYNC B0 ;  /* 0x0000000000007941 */ /* 0x000fea0003800000 */
.L_x_106:
[----:B------:R-:W-:Y:S01]  /*6940*/  ISETP.NE.AND P1, PT, R62, RZ, PT ;  /* 0x000000ff3e00720c */ /* 0x000fe20003f25270 */
[----:B------:R-:W-:Y:S11]  /*6950*/  HFMA2 R60, -RZ, RZ, 0, 5.9604644775390625e-08 ;  /* 0x00000001ff3c7431 */ /* 0x000ff600000001ff */
[----:B------:R-:W-:Y:S01]  /*6960*/  @!UPT UIADD3 URZ, UPT, UPT, URZ, URZ, URZ ;  /* 0x000000fffffff290 */ /* 0x000fe2000fffe0ff */
[----:B------:R3:W1:Y:S04]  /*6970*/  @P1 LDS.128 R56, [R104] ;  /* 0x0000000068381984 */ /* 0x0006680000000c00 */
[----:B------:R3:W1:Y:S04]  /*6980*/  @P1 LDS.128 R64, [R103+0x10] ;  /* 0x0000100067401984 */ /* 0x0006680000000c00 */
[----:B------:R3:W1:Y:S04]  /*6990*/  @P1 LDS.128 R72, [R102+0x20] ;  /* 0x0000200066481984 */ /* 0x0006680000000c00 */
[----:B------:R3:W1:Y:S02]  /*69a0*/  @P1 LDS.128 R80, [R110+0x30] ;  /* 0x000030006e501984 */ /* 0x0006640000000c00 */
.L_x_105:
[----:B------:R-:W-:Y:S05]  /*69b0*/  BSYNC B1 ;  /* 0x0000000000017941 */ /* 0x000fea0003800000 */
.L_x_104:
[----:B-1----:R-:W-:Y:S04]  /*69c0*/  SHF.R.U32.HI R2, RZ, 0x15, R47 ;  /* 0x00000015ff027819 */ /* 0x002fe8000001162f */
[----:B------:R-:W-:Y:S01]  /*69d0*/  LOP3.LUT P1, RZ, R2, 0x3, R96, 0x48, !PT ;  /* 0x0000000302ff7812 */ /* 0x000fe20007824860 */
[----:B------:R-:W-:Y:S01]  /*69e0*/  @!UPT UIADD3 URZ, UPT, UPT, URZ, URZ, URZ ;  /* 0x000000fffffff290 */ /* 0x000fe2000fffe0ff */
[----:B----4-:R-:W-:Y:S11]  /*69f0*/  @P0 BRA `(.L_x_109) ;  /* 0x0000000000080947 */ /* 0x010ff60003800000 */
[----:B------:R-:W1:Y:S02]  /*6a00*/  SYNCS.PHASECHK.TRANS64.TRYWAIT P0, [R112+URZ+0x80], R0 ;  /* 0x00008000700075a7 */ /* 0x000e6400080011ff */
[----:B-1----:R-:W-:Y:S05]  /*6a10*/  @!P0 BRA `(.L_x_110) ;  /* 0x0000003000648947 */ /* 0x002fea0003800000 */
.L_x_109:
[----:B------:R-:W-:Y:S05]  /*6a20*/  @!P1 BRA `(.L_x_111) ;  /* 0x0000000000409947 */ /* 0x000fea0003800000 */
[----:B------:R-:W4:Y:S01]  /*6a30*/  LDCU.64 UR8, c[0x4][0x70] ;  /* 0x01000e00ff0877ac */ /* 0x000f220008000a00 */
[----:B------:R-:W-:Y:S01]  /*6a40*/  MOV R3, 0x0 ;  /* 0x0000000000037802 */ /* 0x000fe20000000f00 */
[----:B------:R-:W-:Y:S02]  /*6a50*/  HFMA2 R12, -RZ, RZ, 0, 5.9604644775390625e-08 ;  /* 0x00000001ff0c7431 */ /* 0x000fe400000001ff */
[----:B------:R-:W-:Y:S02]  /*6a60*/  IMAD.MOV.U32 R8, RZ, RZ, 0x192 ;  /* 0x00000192ff087424 */ /* 0x000fe400078e00ff */
[----:B------:R-:W-:Y:S01]  /*6a70*/  IMAD.MOV.U32 R13, RZ, RZ, RZ ;  /* 0x000000ffff0d7224 */ /* 0x000fe200078e00ff */
[----:B------:R-:W5:Y:S01]  /*6a80*/  LDCU.64 UR6, c[0x4][0x78] ;  /* 0x01000f00ff0677ac */ /* 0x000f620008000a00 */
[----:B------:R-:W1:Y:S01]  /*6a90*/  LDC.64 R2, c[0x4][R3] ;  /* 0x0100000003027b82 */ /* 0x000e620000000a00 */
[----:B------:R-:W2:Y:S01]  /*6aa0*/  LDCU.64 UR4, c[0x4][0x10] ;  /* 0x01000200ff0477ac */ /* 0x000ea20008000a00 */
[----:B----4-:R-:W-:Y:S01]  /*6ab0*/  MOV R5, UR9 ;  /* 0x0000000900057c02 */ /* 0x010fe20008000f00 */
[----:B------:R-:W-:Y:S01]  /*6ac0*/  IMAD.U32 R4, RZ, RZ, UR8 ;  /* 0x00000008ff047e24 */ /* 0x000fe2000f8e00ff */
[----:B-----5:R-:W-:Y:S01]  /*6ad0*/  MOV R7, UR7 ;  /* 0x0000000700077c02 */ /* 0x020fe20008000f00 */
[----:B------:R-:W-:Y:S01]  /*6ae0*/  IMAD.U32 R6, RZ, RZ, UR6 ;  /* 0x00000006ff067e24 */ /* 0x000fe2000f8e00ff */
[----:B--2---:R-:W-:Y:S01]  /*6af0*/  MOV R11, UR5 ;  /* 0x00000005000b7c02 */ /* 0x004fe20008000f00 */
[----:B------:R-:W-:Y:S02]  /*6b00*/  IMAD.U32 R10, RZ, RZ, UR4 ;  /* 0x00000004ff0a7e24 */ /* 0x000fe4000f8e00ff */
[----:B------:R-:W-:Y:S07]  /*6b10*/  LEPC R20, `(.L_x_111) ;  /* 0x000000001014794e */ /* 0x000fee0000000000 */
[----:B-1-3--:R-:W-:Y:S05]  /*6b20*/  CALL.ABS.NOINC R2 ;  /* 0x0000000002007343 */ /* 0x00afea0003c00000 */
.L_x_111:
[C---:B------:R-:W-:Y:S01]  /*6b30*/  SHF.L.U32 R50, R56.reuse, 0x10, RZ ;  /* 0x0000001038327819 */ /* 0x040fe200000006ff */
[----:B------:R-:W-:Y:S05]  /*6b40*/  WARPSYNC.ALL ;  /* 0x0000000000007948 */ /* 0x000fea0003800000 */
[----:B------:R-:W-:Y:S01]  /*6b50*/  R2UR UR4, R47 ;  /* 0x000000002f0472ca */ /* 0x000fe200000e0000 */
[----:B------:R-:W-:Y:S01]  /*6b60*/  BSSY.RECONVERGENT B0, `(.L_x_112) ;  /* 0x000008c000007945 */ /* 0x000fe20003800200 */
[----:B------:R-:W-:Y:S02]  /*6b70*/  LOP3.LUT R51, R56, 0xffff0000, RZ, 0xc0, !PT ;  /* 0xffff000038337812 */ /* 0x000fe400078ec0ff */
[----:B------:R-:W-:Y:S02]  /*6b80*/  SHF.L.U32 R52, R57, 0x10, RZ ;  /* 0x0000001039347819 */ /* 0x000fe400000006ff */
[----:B------:R-:W-:Y:S07]  /*6b90*/  ISETP.NE.AND P0, PT, R106, RZ, PT ;  /* 0x000000ff6a00720c */ /* 0x000fee0003f05270 */
[----:B------:R-:W1:Y:S02]  /*6ba0*/  LDTM.x32 R4, tmem[UR4] ;  /* 0x00000004000479ee */ /* 0x000e6400082c0000 */
[C---:B-12---:R-:W-:Y:S01]  /*6bb0*/  FMUL R0, R46.reuse, R4 ;  /* 0x000000042e007220 */ /* 0x046fe20000400000 */
[C---:B------:R-:W-:Y:S01]  /*6bc0*/  FMUL R2, R46.reuse, R5 ;  /* 0x000000052e027220 */ /* 0x040fe20000400000 */
[C---:B------:R-:W-:Y:S01]  /*6bd0*/  FMUL R4, R46.reuse, R8 ;  /* 0x000000082e047220 */ /* 0x040fe20000400000 */
[C---:B------:R-:W-:Y:S01]  /*6be0*/  FMUL R3, R46.reuse, R6 ;  /* 0x000000062e037220 */ /* 0x040fe20000400000 */
[C---:B------:R-:W-:Y:S01]  /*6bf0*/  FMUL R5, R46.reuse, R9 ;  /* 0x000000092e057220 */ /* 0x040fe20000400000 */
[C---:B------:R-:W-:Y:S01]  /*6c00*/  FMUL R8, R46.reuse, R12 ;  /* 0x0000000c2e087220 */ /* 0x040fe20000400000 */
[C---:B------:R-:W-:Y:S01]  /*6c10*/  FMUL R6, R46.reuse, R10 ;  /* 0x0000000a2e067220 */ /* 0x040fe20000400000 */
[C---:B------:R-:W-:Y:S01]  /*6c20*/  FMUL R9, R46.reuse, R13 ;  /* 0x0000000d2e097220 */ /* 0x040fe20000400000 */
[C---:B------:R-:W-:Y:S01]  /*6c30*/  FMUL R12, R46.reuse, R16 ;  /* 0x000000102e0c7220 */ /* 0x040fe20000400000 */
[C---:B------:R-:W-:Y:S01]  /*6c40*/  FFMA R0, R49.reuse, R50, R0 ;  /* 0x0000003231007223 */ /* 0x040fe20000000000 */
[C---:B------:R-:W-:Y:S01]  /*6c50*/  FMUL R10, R46.reuse, R14 ;  /* 0x0000000e2e0a7220 */ /* 0x040fe20000400000 */
[C---:B------:R-:W-:Y:S01]  /*6c60*/  FMUL R13, R46.reuse, R17 ;  /* 0x000000112e0d7220 */ /* 0x040fe20000400000 */
[C---:B------:R-:W-:Y:S01]  /*6c70*/  FMUL R16, R46.reuse, R20 ;  /* 0x000000142e107220 */ /* 0x040fe20000400000 */
[----:B------:R-:W-:Y:S01]  /*6c80*/  FFMA R2, R49, R51, R2 ;  /* 0x0000003331027223 */ /* 0x000fe20000000002 */
        /* <DEDUP_REMOVED lines=9> */
[----:B------:R-:W-:Y:S01]  /*6d20*/  LOP3.LUT R32, R57, 0xffff0000, RZ, 0xc0, !PT ;  /* 0xffff000039207812 */ /* 0x000fe200078ec0ff */
[C---:B------:R-:W-:Y:S01]  /*6d30*/  FMUL R26, R46.reuse, R30 ;  /* 0x0000001e2e1a7220 */ /* 0x040fe20000400000 */
[----:B------:R-:W-:Y:S01]  /*6d40*/  FMUL R29, R46, R33 ;  /* 0x000000212e1d7220 */ /* 0x000fe20000400000 */
[----:B------:R-:W-:Y:S01]  /*6d50*/  SHF.L.U32 R33, R58, 0x10, RZ ;  /* 0x000000103a217819 */ /* 0x000fe200000006ff */
[----:B------:R-:W-:Y:S01]  /*6d60*/  FFMA R3, R49, R52, R3 ;  /* 0x0000003431037223 */ /* 0x000fe20000000003 */
[----:B------:R-:W-:Y:S01]  /*6d70*/  F2FP.BF16.F32.PACK_AB R52, R2, R0 ;  /* 0x000000000234723e */ /* 0x000fe200000010ff */
[C---:B------:R-:W-:Y:S01]  /*6d80*/  FMUL R7, R46.reuse, R7 ;  /* 0x000000072e077220 */ /* 0x040fe20000400000 */
[----:B------:R-:W-:Y:S01]  /*6d90*/  SHF.L.U32 R0, R59, 0x10, RZ ;  /* 0x000000103b007819 */ /* 0x000fe200000006ff */
[----:B------:R-:W-:Y:S01]  /*6da0*/  FMUL R30, R46, R34 ;  /* 0x000000222e1e7220 */ /* 0x000fe20000400000 */
[----:B------:R-:W-:Y:S01]  /*6db0*/  LOP3.LUT R34, R58, 0xffff0000, RZ, 0xc0, !PT ;  /* 0xffff00003a227812 */ /* 0x000fe200078ec0ff */
[----:B------:R-:W-:Y:S01]  /*6dc0*/  FFMA R7, R49, R32, R7 ;  /* 0x0000002031077223 */ /* 0x000fe20000000007 */
[----:B------:R-:W-:Y:S01]  /*6dd0*/  LOP3.LUT R2, R59, 0xffff0000, RZ, 0xc0, !PT ;  /* 0xffff00003b027812 */ /* 0x000fe200078ec0ff */
[C---:B------:R-:W-:Y:S01]  /*6de0*/  FFMA R4, R49.reuse, R33, R4 ;  /* 0x0000002131047223 */ /* 0x040fe20000000004 */
[----:B------:R-:W-:Y:S01]  /*6df0*/  FMUL R11, R46, R11 ;  /* 0x0000000b2e0b7220 */ /* 0x000fe20000400000 */
[----:B------:R-:W-:Y:S01]  /*6e00*/  FFMA R5, R49, R34, R5 ;  /* 0x0000002231057223 */ /* 0x000fe20000000005 */
[----:B------:R-:W-:Y:S01]  /*6e10*/  F2FP.BF16.F32.PACK_AB R53, R7, R3 ;  /* 0x000000030735723e */ /* 0x000fe200000010ff */
[C---:B------:R-:W-:Y:S01]  /*6e20*/  FFMA R6, R49.reuse, R0, R6 ;  /* 0x0000000031067223 */ /* 0x040fe20000000006 */
[C---:B------:R-:W-:Y:S01]  /*6e30*/  SHF.L.U32 R0, R64.reuse, 0x10, RZ ;  /* 0x0000001040007819 */ /* 0x040fe200000006ff */
[----:B------:R-:W-:Y:S01]  /*6e40*/  FFMA R11, R49, R2, R11 ;  /* 0x00000002310b7223 */ /* 0x000fe2000000000b */
[----:B------:R-:W-:Y:S01]  /*6e50*/  LOP3.LUT R2, R64, 0xffff0000, RZ, 0xc0, !PT ;  /* 0xffff000040027812 */ /* 0x000fe200078ec0ff */
[----:B------:R-:W-:Y:S01]  /*6e60*/  FMUL R15, R46, R15 ;  /* 0x0000000f2e0f7220 */ /* 0x000fe20000400000 */
[----:B------:R-:W-:Y:S01]  /*6e70*/  SHF.L.U32 R3, R65, 0x10, RZ ;  /* 0x0000001041037819 */ /* 0x000fe200000006ff */
[----:B------:R-:W-:Y:S01]  /*6e80*/  FFMA R8, R49, R0, R8 ;  /* 0x0000000031087223 */ /* 0x000fe20000000008 */
[----:B------:R-:W-:Y:S01]  /*6e90*/  LOP3.LUT R0, R65, 0xffff0000, RZ, 0xc0, !PT ;  /* 0xffff000041007812 */ /* 0x000fe200078ec0ff */
[C---:B------:R-:W-:Y:S01]  /*6ea0*/  FFMA R9, R49.reuse, R2, R9 ;  /* 0x0000000231097223 */ /* 0x040fe20000000009 */
[C---:B------:R-:W-:Y:S01]  /*6eb0*/  SHF.L.U32 R2, R66.reuse, 0x10, RZ ;  /* 0x0000001042027819 */ /* 0x040fe200000006ff */
[----:B------:R-:W-:Y:S01]  /*6ec0*/  FFMA R10, R49, R3, R10 ;  /* 0x00000003310a7223 */ /* 0x000fe2000000000a */
[----:B------:R-:W-:Y:S01]  /*6ed0*/  SHF.L.U32 R3, R67, 0x10, RZ ;  /* 0x0000001043037819 */ /* 0x000fe200000006ff */
[C---:B------:R-:W-:Y:S01]  /*6ee0*/  FFMA R15, R49.reuse, R0, R15 ;  /* 0x00000000310f7223 */ /* 0x040fe2000000000f */
[----:B------:R-:W-:Y:S01]  /*6ef0*/  LOP3.LUT R0, R66, 0xffff0000, RZ, 0xc0, !PT ;  /* 0xffff000042007812 */ /* 0x000fe200078ec0ff */
[----:B------:R-:W-:Y:S01]  /*6f00*/  FFMA R12, R49, R2, R12 ;  /* 0x00000002310c7223 */ /* 0x000fe2000000000c */
[----:B------:R-:W-:Y:S01]  /*6f10*/  SHF.L.U32 R2, R72, 0x10, RZ ;  /* 0x0000001048027819 */ /* 0x000fe200000006ff */
[----:B------:R-:W-:Y:S01]  /*6f20*/  FMUL R19, R46, R19 ;  /* 0x000000132e137220 */ /* 0x000fe20000400000 */
[----:B------:R-:W-:Y:S01]  /*6f30*/  F2FP.BF16.F32.PACK_AB R54, R5, R4 ;  /* 0x000000040536723e */ /* 0x000fe200000010ff */
[----:B------:R-:W-:Y:S01]  /*6f40*/  FFMA R13, R49, R0, R13 ;  /* 0x00000000310d7223 */ /* 0x000fe2000000000d */
[----:B------:R-:W-:Y:S01]  /*6f50*/  LOP3.LUT R0, R67, 0xffff0000, RZ, 0xc0, !PT ;  /* 0xffff000043007812 */ /* 0x000fe200078ec0ff */
[----:B------:R-:W-:Y:S01]  /*6f60*/  FFMA R14, R49, R3, R14 ;  /* 0x00000003310e7223 */ /* 0x000fe2000000000e */
[----:B------:R-:W-:Y:S01]  /*6f70*/  LOP3.LUT R3, R72, 0xffff0000, RZ, 0xc0, !PT ;  /* 0xffff000048037812 */ /* 0x000fe200078ec0ff */
[----:B------:R-:W-:Y:S01]  /*6f80*/  FMUL R23, R46, R23 ;  /* 0x000000172e177220 */ /* 0x000fe20000400000 */
[----:B------:R-:W-:Y:S01]  /*6f90*/  F2FP.BF16.F32.PACK_AB R55, R11, R6 ;  /* 0x000000060b37723e */ /* 0x000fe200000010ff */
[----:B------:R-:W-:Y:S01]  /*6fa0*/  FFMA R19, R49, R0, R19 ;  /* 0x0000000031137223 */ /* 0x000fe20000000013 */
[----:B------:R-:W-:Y:S01]  /*6fb0*/  SHF.L.U32 R0, R73, 0x10, RZ ;  /* 0x0000001049007819 */ /* 0x000fe200000006ff */
[----:B------:R-:W-:Y:S01]  /*6fc0*/  FFMA R16, R49, R2, R16 ;  /* 0x0000000231107223 */ /* 0x000fe20000000010 */
[----:B------:R-:W-:Y:S01]  /*6fd0*/  LOP3.LUT R2, R73, 0xffff0000, RZ, 0xc0, !PT ;  /* 0xffff000049027812 */ /* 0x000fe200078ec0ff */
[----:B------:R-:W-:Y:S01]  /*6fe0*/  FFMA R17, R49, R3, R17 ;  /* 0x0000000331117223 */ /* 0x000fe20000000011 */
[----:B------:R-:W-:Y:S01]  /*6ff0*/  SHF.L.U32 R3, R75, 0x10, RZ ;  /* 0x000000104b037819 */ /* 0x000fe200000006ff */
[----:B------:R-:W-:Y:S01]  /*7000*/  FFMA R18, R49, R0, R18 ;  /* 0x0000000031127223 */ /* 0x000fe20000000012 */
[C---:B------:R-:W-:Y:S01]  /*7010*/  SHF.L.U32 R0, R74.reuse, 0x10, RZ ;  /* 0x000000104a007819 */ /* 0x040fe200000006ff */
[----:B------:R1:W-:Y:S01]  /*7020*/  STS.128 [R104], R52 ;  /* 0x0000003468007388 */ /* 0x0003e20000000c00 */
[----:B------:R-:W-:Y:S01]  /*7030*/  F2FP.BF16.F32.PACK_AB R8, R9, R8 ;  /* 0x000000080908723e */ /* 0x000fe200000010ff */
[C---:B------:R-:W-:Y:S01]  /*7040*/  FFMA R23, R49.reuse, R2, R23 ;  /* 0x0000000231177223 */ /* 0x040fe20000000017 */
[----:B------:R-:W-:Y:S01]  /*7050*/  LOP3.LUT R2, R74, 0xffff0000, RZ, 0xc0, !PT ;  /* 0xffff00004a027812 */ /* 0x000fe200078ec0ff */
[----:B------:R-:W-:Y:S01]  /*7060*/  FFMA R20, R49, R0, R20 ;  /* 0x0000000031147223 */ /* 0x000fe20000000014 */
[----:B------:R-:W-:Y:S01]  /*7070*/  LOP3.LUT R0, R75, 0xffff0000, RZ, 0xc0, !PT ;  /* 0xffff00004b007812 */ /* 0x000fe200078ec0ff */
[----:B------:R-:W-:Y:S01]  /*7080*/  FMUL R27, R46, R27 ;  /* 0x0000001b2e1b7220 */ /* 0x000fe20000400000 */
[----:B------:R-:W-:Y:S01]  /*7090*/  F2FP.BF16.F32.PACK_AB R9, R15, R10 ;  /* 0x0000000a0f09723e */ /* 0x000fe200000010ff */
[C---:B------:R-:W-:Y:S01]  /*70a0*/  FFMA R21, R49.reuse, R2, R21 ;  /* 0x0000000231157223 */ /* 0x040fe20000000015 */
[C---:B------:R-:W-:Y:S01]  /*70b0*/  FFMA R22, R49.reuse, R3, R22 ;  /* 0x0000000331167223 */ /* 0x040fe20000000016 */
[----:B------:R-:W-:Y:S01]  /*70c0*/  FFMA R27, R49, R0, R27 ;  /* 0x00000000311b7223 */ /* 0x000fe2000000001b */
[----:B------:R-:W-:Y:S01]  /*70d0*/  SHF.L.U32 R2, R80, 0x10, RZ ;  /* 0x0000001050027819 */ /* 0x000fe200000006ff */
[----:B------:R-:W-:Y:S01]  /*70e0*/  FMUL R31, R46, R31 ;  /* 0x0000001f2e1f7220 */ /* 0x000fe20000400000 */
[----:B------:R-:W-:Y:S01]  /*70f0*/  LOP3.LUT R0, R80, 0xffff0000, RZ, 0xc0, !PT ;  /* 0xffff000050007812 */ /* 0x000fe200078ec0ff */
[----:B------:R-:W-:Y:S01]  /*7100*/  FMUL R35, R46, R35 ;  /* 0x000000232e237220 */ /* 0x000fe20000400000 */
[----:B------:R-:W-:Y:S01]  /*7110*/  SHF.L.U32 R3, R81, 0x10, RZ ;  /* 0x0000001051037819 */ /* 0x000fe200000006ff */
[----:B------:R-:W-:Y:S01]  /*7120*/  FFMA R24, R49, R2, R24 ;  /* 0x0000000231187223 */ /* 0x000fe20000000018 */
[----:B------:R-:W-:Y:S01]  /*7130*/  F2FP.BF16.F32.PACK_AB R10, R13, R12 ;  /* 0x0000000c0d0a723e */ /* 0x000fe200000010ff */
[----:B------:R-:W-:Y:S01]  /*7140*/  FFMA R25, R49, R0, R25 ;  /* 0x0000000031197223 */ /* 0x000fe20000000019 */
[----:B------:R-:W-:Y:S01]  /*7150*/  F2FP.BF16.F32.PACK_AB R11, R19, R14 ;  /* 0x0000000e130b723e */ /* 0x000fe200000010ff */
[----:B------:R-:W-:Y:S01]  /*7160*/  FFMA R26, R49, R3, R26 ;  /* 0x00000003311a7223 */ /* 0x000fe2000000001a */
[----:B------:R-:W-:Y:S02]  /*7170*/  LOP3.LUT R0, R81, 0xffff0000, RZ, 0xc0, !PT ;  /* 0xffff000051007812 */ /* 0x000fe400078ec0ff */
[C---:B------:R-:W-:Y:S01]  /*7180*/  SHF.L.U32 R2, R82.reuse, 0x10, RZ ;  /* 0x0000001052027819 */ /* 0x040fe200000006ff */
[----:B------:R1:W-:Y:S01]  /*7190*/  STS.128 [R103+0x10], R8 ;  /* 0x0000100867007388 */ /* 0x0003e20000000c00 */
[----:B------:R-:W-:Y:S01]  /*71a0*/  LOP3.LUT R3, R82, 0xffff0000, RZ, 0xc0, !PT ;  /* 0xffff000052037812 */ /* 0x000fe200078ec0ff */
[----:B------:R-:W-:Y:S01]  /*71b0*/  FFMA R31, R49, R0, R31 ;  /* 0x00000000311f7223 */ /* 0x000fe2000000001f */
[----:B------:R-:W-:Y:S01]  /*71c0*/  SHF.L.U32 R4, R83, 0x10, RZ ;  /* 0x0000001053047819 */ /* 0x000fe200000006ff */
[----:B------:R-:W-:Y:S01]  /*71d0*/  FFMA R28, R49, R2, R28 ;  /* 0x00000002311c7223 */ /* 0x000fe2000000001c */
[----:B------:R-:W-:Y:S01]  /*71e0*/  F2FP.BF16.F32.PACK_AB R16, R17, R16 ;  /* 0x000000101110723e */ /* 0x000fe200000010ff */
[----:B------:R-:W-:Y:S01]  /*71f0*/  FFMA R29, R49, R3, R29 ;  /* 0x00000003311d7223 */ /* 0x000fe2000000001d */
[----:B------:R-:W-:Y:S01]  /*7200*/  LOP3.LUT R5, R83, 0xffff0000, RZ, 0xc0, !PT ;  /* 0xffff000053057812 */ /* 0x000fe200078ec0ff */
[----:B------:R-:W-:Y:S01]  /*7210*/  FFMA R30, R49, R4, R30 ;  /* 0x00000004311e7223 */ /* 0x000fe2000000001e */
[----:B------:R-:W-:Y:S02]  /*7220*/  F2FP.BF16.F32.PACK_AB R17, R23, R18 ;  /* 0x000000121711723e */ /* 0x000fe400000010ff */
[----:B------:R-:W-:Y:S01]  /*7230*/  F2FP.BF16.F32.PACK_AB R18, R21, R20 ;  /* 0x000000141512723e */ /* 0x000fe200000010ff */
[----:B------:R-:W-:Y:S01]  /*7240*/  FFMA R35, R49, R5, R35 ;  /* 0x0000000531237223 */ /* 0x000fe20000000023 */
[----:B------:R-:W-:Y:S02]  /*7250*/  F2FP.BF16.F32.PACK_AB R19, R27, R22 ;  /* 0x000000161b13723e */ /* 0x000fe400000010ff */
[----:B------:R-:W-:Y:S02]  /*7260*/  F2FP.BF16.F32.PACK_AB R24, R25, R24 ;  /* 0x000000181918723e */ /* 0x000fe400000010ff */
[----:B------:R-:W-:Y:S01]  /*7270*/  F2FP.BF16.F32.PACK_AB R25, R31, R26 ;  /* 0x0000001a1f19723e */ /* 0x000fe200000010ff */
[----:B------:R1:W-:Y:S01]  /*7280*/  STS.128 [R102+0x20], R16 ;  /* 0x0000201066007388 */ /* 0x0003e20000000c00 */
[----:B------:R-:W-:Y:S02]  /*7290*/  F2FP.BF16.F32.PACK_AB R26, R29, R28 ;  /* 0x0000001c1d1a723e */ /* 0x000fe400000010ff */
[----:B------:R-:W-:Y:S05]  /*72a0*/  F2FP.BF16.F32.PACK_AB R27, R35, R30 ;  /* 0x0000001e231b723e */ /* 0x000fea00000010ff */
[----:B------:R1:W-:Y:S01]  /*72b0*/  STS.128 [R110+0x30], R24 ;  /* 0x000030186e007388 */ /* 0x0003e20000000c00 */
[----:B------:R-:W-:Y:S01]  /*72c0*/  @!PT LDS RZ, [RZ] ;  /* 0x00000000fffff984 */ /* 0x000fe20000000800 */
[----:B------:R-:W-:Y:S01]  /*72d0*/  @!PT LDS RZ, [RZ] ;  /* 0x00000000fffff984 */ /* 0x000fe20000000800 */
[----:B------:R-:W-:Y:S01]  /*72e0*/  @!PT LDS RZ, [RZ] ;  /* 0x00000000fffff984 */ /* 0x000fe20000000800 */
[----:B------:R-:W-:Y:S01]  /*72f0*/  @!PT LDS RZ, [RZ] ;  /* 0x00000000fffff984 */ /* 0x000fe20000000800 */
[----:B------:R2:W-:Y:S07]  /*7300*/  MEMBAR.ALL.CTA ;  /* 0x0000000000007992 */ /* 0x0005ee0000008000 */
[----:B--2---:R-:W2:Y:S02]  /*7310*/  FENCE.VIEW.ASYNC.S ;  /* 0x00000000000073c6 */ /* 0x004ea40000000000 */
[----:B--2---:R-:W-:Y:S06]  /*7320*/  BAR.SYNC.DEFER_BLOCKING 0x1, 0x80 ;  /* 0x0042000000007b1d */ /* 0x004fec0000010000 */
[----:B------:R-:W-:Y:S05]  /*7330*/  @P0 BRA `(.L_x_113) ;  /* 0x0000000000380947 */ /* 0x000fea0003800000 */
[----:B------:R-:W-:Y:S01]  /*7340*/  UIADD3 UR4, UPT, UPT, UR36, 0x200, URZ ;  /* 0x0000020024047890 */ /* 0x000fe2000fffe0ff */
[----:B------:R-:W-:Y:S01]  /*7350*/  UMOV UR43, UR60 ;  /* 0x0000003c002b7c82 */ /* 0x000fe20008000000 */
[----:B------:R-:W-:Y:S02]  /*7360*/  UIADD3 UR9, UPT, UPT, UR41, 0x60, URZ ;  /* 0x0000006029097890 */ /* 0x000fe4000fffe0ff */
[----:B------:R-:W-:Y:S02]  /*7370*/  UIADD3 UR8, UPT, UPT, UR36, 0x1200, URZ ;  /* 0x0000120024087890 */ /* 0x000fe4000fffe0ff */
[----:B------:R-:W-:Y:S01]  /*7380*/  MOV R97, UR4 ;  /* 0x0000000400617c02 */ /* 0x000fe20008000f00 */
[----:B------:R-:W-:Y:S01]  /*7390*/  UIADD3 UR4, UP0, UPT, UR48, 0x680, URZ ;  /* 0x0000068030047890 */ /* 0x000fe2000ff1e0ff */
[----:B------:R-:W-:Y:S02]  /*73a0*/  UMOV UR10, UR42 ;  /* 0x0000002a000a7c82 */ /* 0x000fe40008000000 */
[----:B------:R-:W-:Y:S01]  /*73b0*/  R2UR UR40, R97 ;  /* 0x00000000612872ca */ /* 0x000fe200000e0000 */
[----:B------:R-:W-:Y:S01]  /*73c0*/  UIADD3.X UR5, UPT, UPT, URZ, UR49, URZ, UP0, !UPT ;  /* 0x00000031ff057290 */ /* 0x000fe200087fe4ff */
[----:B------:R-:W-:Y:S11]  /*73d0*/  UMOV UR11, UR60 ;  /* 0x0000003c000b7c82 */ /* 0x000ff60008000000 */
[----:B------:R2:W-:Y:S01]  /*73e0*/  UTMASTG.3D [UR40], [UR4] ;  /* 0x00000028040073b5 */ /* 0x0005e20008010000 */
[----:B------:R2:W-:Y:S01]  /*73f0*/  UTMASTG.3D [UR8], [UR4] ;  /* 0x00000008040073b5 */ /* 0x0005e20008010000 */
[----:B------:R0:W-:Y:S01]  /*7400*/  UTMACMDFLUSH ;  /* 0x00000000000079b7 */ /* 0x0001e20000000000 */
[----:B--2---:R-:W-:Y:S04]  /*7410*/  DEPBAR.LE SB0, 0x1 ;  /* 0x000080400000791a */ /* 0x004fe80000000000 */
.L_x_113:
[----:B------:R-:W-:Y:S05]  /*7420*/  BSYNC.RECONVERGENT B0 ;  /* 0x0000000000007941 */ /* 0x000fea0003800200 */
.L_x_112:
[----:B------:R-:W-:Y:S01]  /*7430*/  BAR.SYNC.DEFER_BLOCKING 0x1, 0x80 ;  /* 0x0042000000007b1d */ /* 0x000fe20000010000 */
[----:B------:R-:W-:Y:S01]  /*7440*/  ISETP.NE.AND P1, PT, R111, RZ, PT ;  /* 0x000000ff6f00720c */ /* 0x000fe20003f25270 */
[----:B------:R-:W-:Y:S01]  /*7450*/  UIADD3 UR4, UPT, UPT, UR39, -0x1, URZ ;  /* 0xffffffff27047890 */ /* 0x000fe2000fffe0ff */
[----:B------:R-:W-:Y:S03]  /*7460*/  LEA R2, R60, UR36, 0x3 ;  /* 0x000000243c027c11 */ /* 0x000fe6000f8e18ff */
[----:B------:R-:W-:Y:S08]  /*7470*/  UISETP.GT.U32.AND UP0, UPT, UR4, -0x3, UPT ;  /* 0xfffffffd0400788c */ /* 0x000ff0000bf04070 */
[----:B------:R-:W-:Y:S01]  /*7480*/  @P1 SHF.L.U32 R3, R101, 0x1f, RZ ;  /* 0x0000001f65031819 */ /* 0x000fe200000006ff */
[----:B------:R-:W-:Y:S06]  /*7490*/  BRA.U UP0, `(.L_x_114) ;  /* 0x0000000100247547 */ /* 0x000fec000b800000 */
[----:B------:R-:W-:Y:S01]  /*74a0*/  IMAD.U32 R4, RZ, RZ, UR38 ;  /* 0x00000026ff047e24 */ /* 0x000fe2000f8e00ff */
[----:B------:R-:W-:Y:S01]  /*74b0*/  MOV R0, UR37 ;  /* 0x0000002500007c02 */ /* 0x000fe20008000f00 */
[----:B------:R-:W-:Y:S03]  /*74c0*/  UIADD3 UR4, UPT, UPT, UR38, 0x1, URZ ;  /* 0x0000000126047890 */ /* 0x000fe6000fffe0ff */
[----:B------:R-:W-:Y:S01]  /*74d0*/  @P1 LEA R4, R4, UR36, 0x3 ;  /* 0x0000002404041c11 */ /* 0x000fe2000f8e18ff */
[----:B------:R-:W-:Y:S04]  /*74e0*/  UISETP.NE.AND UP0, UPT, UR4, 0x3, UPT ;  /* 0x000000030400788c */ /* 0x000fe8000bf05270 */
[----:B------:R-:W-:Y:S01]  /*74f0*/  @P1 VIADD R4, R4, 0x38 ;  /* 0x0000003804041836 */ /* 0x000fe20000000000 */
[----:B------:R-:W-:Y:S04]  /*7500*/  USEL UR38, UR4, URZ, UP0 ;  /* 0x000000ff04267287 */ /* 0x000fe80008000000 */
[----:B------:R-:W-:Y:S04]  /*7510*/  @P1 PRMT R0, R0, 0x654, R4 ;  /* 0x0000065400001816 */ /* 0x000fe80000000004 */
[----:B------:R2:W-:Y:S04]  /*7520*/  @P1 SYNCS.ARRIVE.TRANS64.RED.A1T0 RZ, [R0+URZ], RZ ;  /* 0x000000ff00ff19a7 */ /* 0x0005e800081004ff */
.L_x_114:
[----:B------:R-:W4:Y:S01]  /*7530*/  @P1 SYNCS.PHASECHK.TRANS64.TRYWAIT P0, [R2+URZ+0x20], R3 ;  /* 0x00002003020015a7 */ /* 0x000f2200080011ff */
[----:B------:R-:W-:Y:S01]  /*7540*/  BSSY B1, `(.L_x_115) ;  /* 0x0000016000017945 */ /* 0x000fe20003800000 */
[----:B----4-:R-:W-:Y:S03]  /*7550*/  @P1 SEL R61, RZ, 0x1, !P0 ;  /* 0x00000001ff3d1807 */ /* 0x010fe60004000000 */
[----:B------:R-:W-:Y:S05]  /*7560*/  @!P1 BRA `(.L_x_116) ;  /* 0x00000000004c9947 */ /* 0x000fea0003800000 */
[----:B------:R-:W-:Y:S01]  /*7570*/  ISETP.NE.AND P0, PT, R61, RZ, PT ;  /* 0x000000ff3d00720c */ /* 0x000fe20003f05270 */
[----:B------:R-:W-:Y:S01]  /*7580*/  BSSY B0, `(.L_x_117) ;  /* 0x000000b000007945 */ /* 0x000fe20003800000 */
[----:B------:R-:W-:Y:S11]  /*7590*/  ISETP.NE.AND P1, PT, R62, RZ, PT ;  /* 0x000000ff3e00720c */ /* 0x000ff60003f25270 */
[----:B------:R-:W-:Y:S02]  /*75a0*/  @!UPT UIADD3 URZ, UPT, UPT, URZ, URZ, URZ ;  /* 0x000000fffffff290 */ /* 0x000fe4000fffe0ff */
[C---:B------:R-:W-:Y:S01]  /*75b0*/  @P1 IMAD R6, R60.reuse, 0x2000, R104 ;  /* 0x000020003c061824 */ /* 0x040fe200078e0268 */
[C---:B------:R-:W-:Y:S01]  /*75c0*/  @P1 LEA R4, R60.reuse, R102, 0xd ;  /* 0x000000663c041211 */ /* 0x040fe200078e68ff */
[C---:B------:R-:W-:Y:S02]  /*75d0*/  @P1 IMAD R5, R60.reuse, 0x2000, R103 ;  /* 0x000020003c051824 */ /* 0x040fe400078e0267 */
[----:B------:R-:W-:Y:S01]  /*75e0*/  @P1 IMAD R3, R60, 0x2000, R110 ;  /* 0x000020003c031824 */ /* 0x000fe200078e026e */
[----:B------:R-:W-:Y:S06]  /*75f0*/  @P0 BRA `(.L_x_118) ;  /* 0x00000000000c0947 */ /* 0x000fec0003800000 */
[----:B--2---:R-:W-:Y:S04]  /*7600*/  SHF.L.U32 R0, R101, 0x1f, RZ ;  /* 0x0000001f65007819 */ /* 0x004fe800000006ff */
[----:B------:R-:W2:Y:S02]  /*7610*/  SYNCS.PHASECHK.TRANS64.TRYWAIT P0, [R2+URZ+0x20], R0 ;  /* 0x00002000020075a7 */ /* 0x000ea400080011ff */
[----:B--2---:R-:W-:Y:S05]  /*7620*/  @!P0 BRA `(.L_x_119) ;  /* 0x0000002400748947 */ /* 0x004fea0003800000 */
.L_x_118:
[----:B------:R-:W-:Y:S05]  /*7630*/  BSYNC B0 ;  /* 0x0000000000007941 */ /* 0x000fea0003800000 */
.L_x_117:
[----:B------:R-:W-:Y:S02]  /*7640*/  ISETP.NE.AND P0, PT, R62, RZ, PT ;  /* 0x000000ff3e00720c */ /* 0x000fe40003f05270 */
[----:B------:R-:W-:Y:S11]  /*7650*/  IADD3 R60, PT, PT, R60, 0x1, RZ ;  /* 0x000000013c3c7810 */ /* 0x000ff60007ffe0ff */
[----:B------:R4:W1:Y:S04]  /*7660*/  @P0 LDS.128 R56, [R6] ;  /* 0x0000000006380984 */ /* 0x0008680000000c00 */
[----:B------:R4:W1:Y:S04]  /*7670*/  @P0 LDS.128 R64, [R5+0x10] ;  /* 0x0000100005400984 */ /* 0x0008680000000c00 */
[----:B------:R4:W1:Y:S04]  /*7680*/  @P0 LDS.128 R72, [R4+0x20] ;  /* 0x0000200004480984 */ /* 0x0008680000000c00 */
[----:B------:R4:W1:Y:S02]  /*7690*/  @P0 LDS.128 R80, [R3+0x30] ;  /* 0x0000300003500984 */ /* 0x0008640000000c00 */
.L_x_116:
[----:B------:R-:W-:Y:S05]  /*76a0*/  BSYNC B1 ;  /* 0x0000000000017941 */ /* 0x000fea0003800000 */
.L_x_115:
[----:B--2---:R-:W-:Y:S05]  /*76b0*/  VIADD R0, R47, 0x20 ;  /* 0x000000202f007836 */ /* 0x004fea0000000000 */
[----:B------:R-:W-:Y:S04]  /*76c0*/  SHF.R.U32.HI R0, RZ, 0x15, R0 ;  /* 0x00000015ff007819 */ /* 0x000fe80000011600 */
[----:B------:R-:W-:Y:S11]  /*76d0*/  LOP3.LUT P0, RZ, R0, 0x3, R96, 0x48, !PT ;  /* 0x0000000300ff7812 */ /* 0x000ff60007804860 */
[----:B------:R-:W-:Y:S02]  /*76e0*/  @!UPT UIADD3 URZ, UPT, UPT, URZ, URZ, URZ ;  /* 0x000000fffffff290 */ /* 0x000fe4000fffe0ff */
[----:B------:R-:W-:Y:S05]  /*76f0*/  @!P0 BRA `(.L_x_120) ;  /* 0x0000000000408947 */ /* 0x000fea0003800000 */
[----:B------:R-:W2:Y:S01]  /*7700*/  LDCU.64 UR8, c[0x4][0x70] ;  /* 0x01000e00ff0877ac */ /* 0x000ea20008000a00 */
[----:B----4-:R-:W-:Y:S01]  /*7710*/  MOV R3, 0x0 ;  /* 0x0000000000037802 */ /* 0x010fe20000000f00 */
[----:B------:R-:W-:Y:S02]  /*7720*/  HFMA2 R12, -RZ, RZ, 0, 5.9604644775390625e-08 ;  /* 0x00000001ff0c7431 */ /* 0x000fe400000001ff */
[----:B-1----:R-:W-:Y:S02]  /*7730*/  IMAD.MOV.U32 R8, RZ, RZ, 0x192 ;  /* 0x00000192ff087424 */ /* 0x002fe400078e00ff */
[----:B------:R-:W-:Y:S01]  /*7740*/  IMAD.MOV.U32 R13, RZ, RZ, RZ ;  /* 0x000000ffff0d7224 */ /* 0x000fe200078e00ff */
[----:B------:R-:W1:Y:S01]  /*7750*/  LDCU.64 UR6, c[0x4][0x78] ;  /* 0x01000f00ff0677ac */ /* 0x000e620008000a00 */
[----:B------:R-:W4:Y:S01]  /*7760*/  LDC.64 R2, c[0x4][R3] ;  /* 0x0100000003027b82 */ /* 0x000f220000000a00 */
[----:B------:R-:W5:Y:S01]  /*7770*/  LDCU.64 UR4, c[0x4][0x10] ;  /* 0x01000200ff0477ac */ /* 0x000f620008000a00 */
[----:B--2---:R-:W-:Y:S01]  /*7780*/  MOV R5, UR9 ;  /* 0x0000000900057c02 */ /* 0x004fe20008000f00 */
[----:B------:R-:W-:Y:S01]  /*7790*/  IMAD.U32 R4, RZ, RZ, UR8 ;  /* 0x00000008ff047e24 */ /* 0x000fe2000f8e00ff */
[----:B-1----:R-:W-:Y:S01]  /*77a0*/  MOV R7, UR7 ;  /* 0x0000000700077c02 */ /* 0x002fe20008000f00 */
[----:B------:R-:W-:Y:S01]  /*77b0*/  IMAD.U32 R6, RZ, RZ, UR6 ;  /* 0x00000006ff067e24 */ /* 0x000fe2000f8e00ff */
[----:B-----5:R-:W-:Y:S01]  /*77c0*/  MOV R11, UR5 ;  /* 0x00000005000b7c02 */ /* 0x020fe20008000f00 */
[----:B------:R-:W-:Y:S02]  /*77d0*/  IMAD.U32 R10, RZ, RZ, UR4 ;  /* 0x00000004ff0a7e24 */ /* 0x000fe4000f8e00ff */
[----:B------:R-:W-:Y:S07]  /*77e0*/  LEPC R20, `(.L_x_120) ;  /* 0x000000001014794e */ /* 0x000fee0000000000 */
[----:B---34-:R-:W-:Y:S05]  /*77f0*/  CALL.ABS.NOINC R2 ;  /* 0x0000000002007343 */ /* 0x018fea0003c00000 */
.L_x_120:
[C---:B-1----:R-:W-:Y:S01]  /*7800*/  SHF.L.U32 R50, R56.reuse, 0x10, RZ ;  /* 0x0000001038327819 */ /* 0x042fe200000006ff */
[----:B------:R-:W-:Y:S05]  /*7810*/  WARPSYNC.ALL ;  /* 0x0000000000007948 */ /* 0x000fea0003800000 */
[----:B------:R-:W-:Y:S01]  /*7820*/  R2UR UR4, R47 ;  /* 0x000000002f0472ca */ /* 0x000fe200000e0000 */
[----:B------:R-:W-:Y:S01]  /*7830*/  BSSY.RECONVERGENT B0, `(.L_x_121) ;  /* 0x000008c000007945 */ /* 0x000fe20003800200 */
[----:B------:R-:W-:Y:S02]  /*7840*/  LOP3.LUT R51, R56, 0xffff0000, RZ, 0xc0, !PT ;  /* 0xffff000038337812 */ /* 0x000fe400078ec0ff */
[----:B------:R-:W-:Y:S02]  /*7850*/  SHF.L.U32 R52, R57, 0x10, RZ ;  /* 0x0000001039347819 */ /* 0x000fe400000006ff */
[----:B------:R-:W-:Y:S07]  /*7860*/  ISETP.NE.AND P0, PT, R106, RZ, PT ;  /* 0x000000ff6a00720c */ /* 0x000fee0003f05270 */
[----:B----4-:R-:W1:Y:S02]  /*7870*/  LDTM.x32 R4, tmem[UR4+0x20] ;  /* 0x00002004000479ee */ /* 0x010e6400082c0000 */
[C---:B-1----:R-:W-:Y:S01]  /*7880*/  FMUL R0, R46.reuse, R4 ;  /* 0x000000042e007220 */ /* 0x042fe20000400000 */
        /* <DEDUP_REMOVED lines=70> */
[----:B------:R1:W-:Y:S01]  /*7cf0*/  STS.128 [R104+0x2000], R52 ;  /* 0x0020003468007388 */ /* 0x0003e20000000c00 */
        /* <DEDUP_REMOVED lines=49> */
[----:B------:R-:W-:Y:S02]  /*8010*/  UIADD3 UR4, UP0, UPT, UR48, 0x680, URZ ;  /* 0x0000068030047890 */ /* 0x000fe4000ff1e0ff */
[----:B------:R-:W-:Y:S02]  /*8020*/  UIADD3 UR13, UPT, UPT, UR41, 0x20, URZ ;  /* 0x00000020290d7890 */ /* 0x000fe4000fffe0ff */
[----:B------:R-:W-:Y:S02]  /*8030*/  UIADD3 UR12, UPT, UPT, UR36, 0x2200, URZ ;  /* 0x00002200240c7890 */ /* 0x000fe4000fffe0ff */
[----:B------:R-:W-:Y:S01]  /*8040*/  UIADD3.X UR5, UPT, UPT, URZ, UR49, URZ, UP0, !UPT ;  /* 0x00000031ff057290 */ /* 0x000fe200087fe4ff */
[----:B------:R-:W-:Y:S01]  /*8050*/  UMOV UR14, UR42 ;  /* 0x0000002a000e7c82 */ /* 0x000fe20008000000 */
[----:B------:R-:W-:Y:S01]  /*8060*/  UMOV UR15, UR60 ;  /* 0x0000003c000f7c82 */ /* 0x000fe20008000000 */
[----:B------:R-:W-:Y:S02]  /*8070*/  UIADD3 UR9, UPT, UPT, UR41, 0x80, URZ ;  /* 0x0000008029097890 */ /* 0x000fe4000fffe0ff */
[----:B------:R-:W-:Y:S01]  /*8080*/  UIADD3 UR8, UPT, UPT, UR36, 0x3200, URZ ;  /* 0x0000320024087890 */ /* 0x000fe2000fffe0ff */
[----:B------:R-:W-:Y:S03]  /*8090*/  UMOV UR10, UR42 ;  /* 0x0000002a000a7c82 */ /* 0x000fe60008000000 */
[----:B------:R2:W-:Y:S01]  /*80a0*/  UTMASTG.3D [UR12], [UR4] ;  /* 0x0000000c040073b5 */ /* 0x0005e20008010000 */
[----:B------:R-:W-:Y:S04]  /*80b0*/  UMOV UR11, UR60 ;  /* 0x0000003c000b7c82 */ /* 0x000fe80008000000 */
[----:B------:R2:W-:Y:S01]  /*80c0*/  UTMASTG.3D [UR8], [UR4] ;  /* 0x00000008040073b5 */ /* 0x0005e20008010000 */
[----:B------:R0:W-:Y:S01]  /*80d0*/  UTMACMDFLUSH ;  /* 0x00000000000079b7 */ /* 0x0001e20000000000 */
[----:B--2---:R-:W-:Y:S04]  /*80e0*/  DEPBAR.LE SB0, 0x1 ;  /* 0x000080400000791a */ /* 0x004fe80000000000 */
.L_x_122:
[----:B------:R-:W-:Y:S05]  /*80f0*/  BSYNC.RECONVERGENT B0 ;  /* 0x0000000000007941 */ /* 0x000fea0003800200 */
.L_x_121:
[----:B------:R-:W-:Y:S01]  /*8100*/  BAR.SYNC.DEFER_BLOCKING 0x1, 0x80 ;  /* 0x0042000000007b1d */ /* 0x000fe20000010000 */
[----:B------:R-:W-:Y:S01]  /*8110*/  ISETP.NE.AND P1, PT, R111, RZ, PT ;  /* 0x000000ff6f00720c */ /* 0x000fe20003f25270 */
[----:B------:R-:W-:Y:S01]  /*8120*/  UISETP.GT.U32.AND UP0, UPT, UR39, -0x3, UPT ;  /* 0xfffffffd2700788c */ /* 0x000fe2000bf04070 */
[----:B------:R-:W-:Y:S11]  /*8130*/  LEA R4, R60, UR36, 0x3 ;  /* 0x000000243c047c11 */ /* 0x000ff6000f8e18ff */
        /* <DEDUP_REMOVED lines=11> */
.L_x_123:
        /* <DEDUP_REMOVED lines=9> */
[C---:B--2---:R-:W-:Y:S01]  /*8280*/  @P1 LEA R0, R60.reuse, R102, 0xd ;  /* 0x000000663c001211 */ /* 0x044fe200078e68ff */
[C---:B------:R-:W-:Y:S02]  /*8290*/  @P1 IMAD R2, R60.reuse, 0x2000, R103 ;  /* 0x000020003c021824 */ /* 0x040fe400078e0267 */
[----:B------:R-:W-:Y:S01]  /*82a0*/  @P1 IMAD R60, R60, 0x2000, R110 ;  /* 0x000020003c3c1824 */ /* 0x000fe200078e026e */
[----:B------:R-:W-:Y:S06]  /*82b0*/  @P0 BRA `(.L_x_127) ;  /* 0x00000000000c0947 */ /* 0x000fec0003800000 */
[----:B------:R-:W-:Y:S04]  /*82c0*/  SHF.L.U32 R5, R101, 0x1f, RZ ;  /* 0x0000001f65057819 */ /* 0x000fe800000006ff */
[----:B------:R-:W2:Y:S02]  /*82d0*/  SYNCS.PHASECHK.TRANS64.TRYWAIT P0, [R4+URZ+0x20], R5 ;  /* 0x00002005040075a7 */ /* 0x000ea400080011ff */
[----:B--2---:R-:W-:Y:S05]  /*82e0*/  @!P0 BRA `(.L_x_128) ;  /* 0x0000001800588947 */ /* 0x004fea0003800000 */
.L_x_127:
[----:B------:R-:W-:Y:S05]  /*82f0*/  BSYNC B0 ;  /* 0x0000000000007941 */ /* 0x000fea0003800000 */
.L_x_126:
[----:B------:R-:W-:Y:S11]  /*8300*/  ISETP.NE.AND P0, PT, R62, RZ, PT ;  /* 0x000000ff3e00720c */ /* 0x000ff60003f05270 */
[----:B------:R-:W-:Y:S02]  /*8310*/  @!UPT UIADD3 URZ, UPT, UPT, URZ, URZ, URZ ;  /* 0x000000fffffff290 */ /* 0x000fe4000fffe0ff */
[----:B------:R4:W1:Y:S04]  /*8320*/  @P0 LDS.128 R56, [R3] ;  /* 0x0000000003380984 */ /* 0x0008680000000c00 */
[----:B------:R4:W1:Y:S04]  /*8330*/  @P0 LDS.128 R64, [R2+0x10] ;  /* 0x0000100002400984 */ /* 0x0008680000000c00 */
[----:B------:R4:W1:Y:S04]  /*8340*/  @P0 LDS.128 R72, [R0+0x20] ;  /* 0x0000200000480984 */ /* 0x0008680000000c00 */
[----:B------:R4:W1:Y:S02]  /*8350*/  @P0 LDS.128 R80, [R60+0x30] ;  /* 0x000030003c500984 */ /* 0x0008640000000c00 */
.L_x_125:
[----:B------:R-:W-:Y:S05]  /*8360*/  BSYNC B1 ;  /* 0x0000000000017941 */ /* 0x000fea0003800000 */
.L_x_124:
[----:B--2-4-:R-:W-:Y:S05]  /*8370*/  VIADD R0, R47, 0x40 ;  /* 0x000000402f007836 */ /* 0x014fea0000000000 */
[----:B------:R-:W-:Y:S04]  /*8380*/  SHF.R.U32.HI R0, RZ, 0x15, R0 ;  /* 0x00000015ff007819 */ /* 0x000fe80000011600 */
[----:B------:R-:W-:Y:S11]  /*8390*/  LOP3.LUT P0, RZ, R0, 0x3, R96, 0x48, !PT ;  /* 0x0000000300ff7812 */ /* 0x000ff60007804860 */
[----:B------:R-:W-:Y:S02]  /*83a0*/  @!UPT UIADD3 URZ, UPT, UPT, URZ, URZ, URZ ;  /* 0x000000fffffff290 */ /* 0x000fe4000fffe0ff */
[----:B------:R-:W-:Y:S05]  /*83b0*/  @!P0 BRA `(.L_x_129) ;  /* 0x0000000000408947 */ /* 0x000fea0003800000 */
[----:B------:R-:W2:Y:S01]  /*83c0*/  LDCU.64 UR8, c[0x4][0x70] ;  /* 0x01000e00ff0877ac */ /* 0x000ea20008000a00 */
[----:B------:R-:W-:Y:S01]  /*83d0*/  MOV R3, 0x0 ;  /* 0x0000000000037802 */ /* 0x000fe20000000f00 */
        /* <DEDUP_REMOVED lines=14> */
.L_x_129:
[----:B------:R-:W-:Y:S01]  /*84c0*/  ISETP.NE.AND P0, PT, R106, RZ, PT ;  /* 0x000000ff6a00720c */ /* 0x000fe20003f05270 */
[----:B------:R-:W-:Y:S05]  /*84d0*/  WARPSYNC.ALL ;  /* 0x0000000000007948 */ /* 0x000fea0003800000 */
[----:B------:R-:W-:Y:S01]  /*84e0*/  R2UR UR4, R47 ;  /* 0x000000002f0472ca */ /* 0x000fe200000e0000 */
[----:B------:R-:W-:Y:S01]  /*84f0*/  BSSY.RECONVERGENT B0, `(.L_x_130) ;  /* 0x0000090000007945 */ /* 0x000fe20003800200 */
[C---:B-1----:R-:W-:Y:S02]  /*8500*/  SHF.L.U32 R47, R56.reuse, 0x10, RZ ;  /* 0x00000010382f7819 */ /* 0x042fe400000006ff */
[----:B------:R-:W-:Y:S02]  /*8510*/  LOP3.LUT R50, R56, 0xffff0000, RZ, 0xc0, !PT ;  /* 0xffff000038327812 */ /* 0x000fe400078ec0ff */
[C---:B------:R-:W-:Y:S02]  /*8520*/  SHF.L.U32 R51, R57.reuse, 0x10, RZ ;  /* 0x0000001039337819 */ /* 0x040fe400000006ff */
[----:B------:R-:W-:Y:S02]  /*8530*/  LOP3.LUT R52, R57, 0xffff0000, RZ, 0xc0, !PT ;  /* 0xffff000039347812 */ /* 0x000fe400078ec0ff */
[C---:B------:R-:W-:Y:S02]  /*8540*/  SHF.L.U32 R53, R58.reuse, 0x10, RZ ;  /* 0x000000103a357819 */ /* 0x040fe400000006ff */
[----:B------:R-:W-:Y:S01]  /*8550*/  LOP3.LUT R54, R58, 0xffff0000, RZ, 0xc0, !PT ;  /* 0xffff00003a367812 */ /* 0x000fe200078ec0ff */
[----:B------:R-:W1:Y:S01]  /*8560*/  LDTM.x32 R4, tmem[UR4+0x40] ;  /* 0x00004004000479ee */ /* 0x000e6200082c0000 */
[C---:B------:R-:W-:Y:S01]  /*8570*/  SHF.L.U32 R55, R59.reuse, 0x10, RZ ;  /* 0x000000103b377819 */ /* 0x040fe200000006ff */
[----:B------:R-:W-:Y:S01]  /*8580*/  NOP ;  /* 0x0000000000007918 */ /* 0x000fe20000000000 */
[----:B------:R-:W-:Y:S02]  /*8590*/  LOP3.LUT R56, R59, 0xffff0000, RZ, 0xc0, !PT ;  /* 0xffff00003b387812 */ /* 0x000fe400078ec0ff */
[C---:B------:R-:W-:Y:S02]  /*85a0*/  SHF.L.U32 R57, R64.reuse, 0x10, RZ ;  /* 0x0000001040397819 */ /* 0x040fe400000006ff */
[----:B------:R-:W-:Y:S02]  /*85b0*/  LOP3.LUT R58, R64, 0xffff0000, RZ, 0xc0, !PT ;  /* 0xffff0000403a7812 */ /* 0x000fe400078ec0ff */
[C---:B------:R-:W-:Y:S02]  /*85c0*/  SHF.L.U32 R59, R65.reuse, 0x10, RZ ;  /* 0x00000010413b7819 */ /* 0x040fe400000006ff */
[----:B------:R-:W-:Y:S02]  /*85d0*/  LOP3.LUT R60, R65, 0xffff0000, RZ, 0xc0, !PT ;  /* 0xffff0000413c7812 */ /* 0x000fe400078ec0ff */
[C---:B------:R-:W-:Y:S02]  /*85e0*/  SHF.L.U32 R61, R66.reuse, 0x10, RZ ;  /* 0x00000010423d7819 */ /* 0x040fe400000006ff */
[----:B------:R-:W-:Y:S02]  /*85f0*/  LOP3.LUT R62, R66, 0xffff0000, RZ, 0xc0, !PT ;  /* 0xffff0000423e7812 */ /* 0x000fe400078ec0ff */
[C---:B------:R-:W-:Y:S02]  /*8600*/  SHF.L.U32 R63, R67.reuse, 0x10, RZ ;  /* 0x00000010433f7819 */ /* 0x040fe400000006ff */
[----:B------:R-:W-:Y:S02]  /*8610*/  IADD3 R112, PT, PT, R112, 0xa0, RZ ;  /* 0x000000a070707810 */ /* 0x000fe40007ffe0ff */
[----:B------:R-:W-:Y:S02]  /*8620*/  LOP3.LUT R64, R67, 0xffff0000, RZ, 0xc0, !PT ;  /* 0xffff000043407812 */ /* 0x000fe400078ec0ff */
[----:B------:R-:W-:Y:S01]  /*8630*/  SHF.L.U32 R65, R72, 0x10, RZ ;  /* 0x0000001048417819 */ /* 0x000fe200000006ff */
[----:B-1----:R-:W-:Y:S01]  /*8640*/  FMUL R4, R46, R4 ;  /* 0x000000042e047220 */ /* 0x002fe20000400000 */
[----:B------:R-:W-:Y:S01]  /*8650*/  LOP3.LUT R66, R72, 0xffff0000, RZ, 0xc0, !PT ;  /* 0xffff000048427812 */ /* 0x000fe200078ec0ff */
[----:B------:R-:W-:Y:S01]  /*8660*/  FMUL R5, R46, R5 ;  /* 0x000000052e057220 */ /* 0x000fe20000400000 */
[----:B------:R-:W-:Y:S01]  /*8670*/  LOP3.LUT R112, R112, 0xfefffff8, RZ, 0xc0, !PT ;  /* 0xfefffff870707812 */ /* 0x000fe200078ec0ff */
[C---:B------:R-:W-:Y:S01]  /*8680*/  FFMA R4, R49.reuse, R47, R4 ;  /* 0x0000002f31047223 */ /* 0x040fe20000000004 */
[C---:B------:R-:W-:Y:S01]  /*8690*/  FMUL R6, R46.reuse, R6 ;  /* 0x000000062e067220 */ /* 0x040fe20000400000 */
[----:B------:R-:W-:Y:S01]  /*86a0*/  FFMA R5, R49, R50, R5 ;  /* 0x0000003231057223 */ /* 0x000fe20000000005 */
[----:B------:R-:W-:Y:S01]  /*86b0*/  SHF.L.U32 R67, R73, 0x10, RZ ;  /* 0x0000001049437819 */ /* 0x000fe200000006ff */
[----:B------:R1:W-:Y:S01]  /*86c0*/  SYNCS.ARRIVE.TRANS64.RED.A1T0 RZ, [R112+URZ], RZ ;  /* 0x000000ff70ff79a7 */ /* 0x0003e200081004ff */
[----:B------:R-:W-:Y:S01]  /*86d0*/  FFMA R6, R49, R51, R6 ;  /* 0x0000003331067223 */ /* 0x000fe20000000006 */
[C---:B------:R-:W-:Y:S01]  /*86e0*/  FMUL R7, R46.reuse, R7 ;  /* 0x000000072e077220 */ /* 0x040fe20000400000 */
[----:B------:R-:W-:Y:S01]  /*86f0*/  F2FP.BF16.F32.PACK_AB R4, R5, R4 ;  /* 0x000000040504723e */ /* 0x000fe200000010ff */
[C---:B------:R-:W-:Y:S01]  /*8700*/  FMUL R8, R46.reuse, R8 ;  /* 0x000000082e087220 */ /* 0x040fe20000400000 */
[----:B------:R-:W-:Y:S01]  /*8710*/  FMUL R9, R46, R9 ;  /* 0x000000092e097220 */ /* 0x000fe20000400000 */
[----:B------:R-:W-:Y:S01]  /*8720*/  LOP3.LUT R68, R73, 0xffff0000, RZ, 0xc0, !PT ;  /* 0xffff000049447812 */ /* 0x000fe200078ec0ff */
[C---:B------:R-:W-:Y:S01]  /*8730*/  FFMA R7, R49.reuse, R52, R7 ;  /* 0x0000003431077223 */ /* 0x040fe20000000007 */
[C---:B------:R-:W-:Y:S01]  /*8740*/  FFMA R8, R49.reuse, R53, R8 ;  /* 0x0000003531087223 */ /* 0x040fe20000000008 */
[----:B------:R-:W-:Y:S01]  /*8750*/  SHF.L.U32 R69, R74, 0x10, RZ ;  /* 0x000000104a457819 */ /* 0x000fe200000006ff */
[----:B------:R-:W-:Y:S01]  /*8760*/  FFMA R9, R49, R54, R9 ;  /* 0x0000003631097223 */ /* 0x000fe20000000009 */
[C---:B------:R-:W-:Y:S01]  /*8770*/  FMUL R10, R46.reuse, R10 ;  /* 0x0000000a2e0a7220 */ /* 0x040fe20000400000 */
[----:B------:R-:W-:Y:S01]  /*8780*/  F2FP.BF16.F32.PACK_AB R5, R7, R6 ;  /* 0x000000060705723e */ /* 0x000fe200000010ff */
[C---:B------:R-:W-:Y:S01]  /*8790*/  FMUL R11, R46.reuse, R11 ;  /* 0x0000000b2e0b7220 */ /* 0x040fe20000400000 */
[----:B------:R-:W-:Y:S01]  /*87a0*/  FMUL R0, R46, R12 ;  /* 0x0000000c2e007220 */ /* 0x000fe20000400000 */
[----:B------:R-:W-:Y:S01]  /*87b0*/  F2FP.BF16.F32.PACK_AB R6, R9, R8 ;  /* 0x000000080906723e */ /* 0x000fe200000010ff */
[C---:B------:R-:W-:Y:S01]  /*87c0*/  FFMA R10, R49.reuse, R55, R10 ;  /* 0x00000037310a7223 */ /* 0x040fe2000000000a */
[C---:B------:R-:W-:Y:S01]  /*87d0*/  FFMA R11, R49.reuse, R56, R11 ;  /* 0x00000038310b7223 */ /* 0x040fe2000000000b */
[----:B------:R-:W-:Y:S01]  /*87e0*/  LOP3.LUT R70, R74, 0xffff0000, RZ, 0xc0, !PT ;  /* 0xffff00004a467812 */ /* 0x000fe200078ec0ff */
[----:B------:R-:W-:Y:S01]  /*87f0*/  FFMA R0, R49, R57, R0 ;  /* 0x0000003931007223 */ /* 0x000fe20000000000 */
[C---:B------:R-:W-:Y:S01]  /*8800*/  FMUL R2, R46.reuse, R13 ;  /* 0x0000000d2e027220 */ /* 0x040fe20000400000 */
[----:B------:R-:W-:Y:S01]  /*8810*/  SHF.L.U32 R71, R75, 0x10, RZ ;  /* 0x000000104b477819 */ /* 0x000fe200000006ff */
[C---:B------:R-:W-:Y:S01]  /*8820*/  FMUL R3, R46.reuse, R14 ;  /* 0x0000000e2e037220 */ /* 0x040fe20000400000 */
[----:B------:R-:W-:Y:S01]  /*8830*/  F2FP.BF16.F32.PACK_AB R7, R11, R10 ;  /* 0x0000000a0b07723e */ /* 0x000fe200000010ff */
[----:B------:R-:W-:Y:S01]  /*8840*/  FFMA R2, R49, R58, R2 ;  /* 0x0000003a31027223 */ /* 0x000fe20000000002 */
[C---:B------:R-:W-:Y:S01]  /*8850*/  FMUL R15, R46.reuse, R15 ;  /* 0x0000000f2e0f7220 */ /* 0x040fe20000400000 */
[C---:B------:R-:W-:Y:S01]  /*8860*/  FMUL R12, R46.reuse, R16 ;  /* 0x000000102e0c7220 */ /* 0x040fe20000400000 */
[----:B------:R-:W-:Y:S01]  /*8870*/  FMUL R13, R46, R17 ;  /* 0x000000112e0d7220 */ /* 0x000fe20000400000 */
[----:B------:R1:W-:Y:S01]  /*8880*/  STS.128 [R104+0x4000], R4 ;  /* 0x0040000468007388 */ /* 0x0003e20000000c00 */
[----:B------:R-:W-:Y:S01]  /*8890*/  LOP3.LUT R72, R75, 0xffff0000, RZ, 0xc0, !PT ;  /* 0xffff00004b487812 */ /* 0x000fe200078ec0ff */
[C---:B------:R-:W-:Y:S01]  /*88a0*/  FFMA R3, R49.reuse, R59, R3 ;  /* 0x0000003b31037223 */ /* 0x040fe20000000003 */
[----:B------:R-:W-:Y:S01]  /*88b0*/  SHF.L.U32 R73, R80, 0x10, RZ ;  /* 0x0000001050497819 */ /* 0x000fe200000006ff */
[C---:B------:R-:W-:Y:S01]  /*88c0*/  FFMA R15, R49.reuse, R60, R15 ;  /* 0x0000003c310f7223 */ /* 0x040fe2000000000f */
[----:B------:R-:W-:Y:S01]  /*88d0*/  F2FP.BF16.F32.PACK_AB R8, R2, R0 ;  /* 0x000000000208723e */ /* 0x000fe200000010ff */
[C---:B------:R-:W-:Y:S01]  /*88e0*/  FFMA R12, R49.reuse, R61, R12 ;  /* 0x0000003d310c7223 */ /* 0x040fe2000000000c */
[C---:B------:R-:W-:Y:S01]  /*88f0*/  FFMA R13, R49.reuse, R62, R13 ;  /* 0x0000003e310d7223 */ /* 0x040fe2000000000d */
[C---:B------:R-:W-:Y:S01]  /*8900*/  FMUL R14, R46.reuse, R18 ;  /* 0x000000122e0e7220 */ /* 0x040fe20000400000 */
[C---:B------:R-:W-:Y:S01]  /*8910*/  FMUL R19, R46.reuse, R19 ;  /* 0x000000132e137220 */ /* 0x040fe20000400000 */
[C---:B------:R-:W-:Y:S01]  /*8920*/  FMUL R16, R46.reuse, R20 ;  /* 0x000000142e107220 */ /* 0x040fe20000400000 */
[C---:B------:R-:W-:Y:S01]  /*8930*/  FMUL R17, R46.reuse, R21 ;  /* 0x000000152e117220 */ /* 0x040fe20000400000 */
[C---:B------:R-:W-:Y:S01]  /*8940*/  FFMA R14, R49.reuse, R63, R14 ;  /* 0x0000003f310e7223 */ /* 0x040fe2000000000e */
        /* <DEDUP_REMOVED lines=9> */
[----:B------:R-:W-:Y:S01]  /*89e0*/  FFMA R23, R49, R68, R23 ;  /* 0x0000004431177223 */ /* 0x000fe20000000017 */
[C---:B------:R-:W-:Y:S01]  /*89f0*/  FMUL R27, R46.reuse, R27 ;  /* 0x0000001b2e1b7220 */ /* 0x040fe20000400000 */
[----:B------:R-:W-:Y:S01]  /*8a00*/  F2FP.BF16.F32.PACK_AB R9, R15, R3 ;  /* 0x000000030f09723e */ /* 0x000fe200000010ff */
[----:B------:R-:W-:Y:S01]  /*8a10*/  FFMA R20, R49, R69, R20 ;  /* 0x0000004531147223 */ /* 0x000fe20000000014 */
[----:B------:R-:W-:Y:S01]  /*8a20*/  F2FP.BF16.F32.PACK_AB R10, R13, R12 ;  /* 0x0000000c0d0a723e */ /* 0x000fe200000010ff */
[----:B------:R-:W-:Y:S01]  /*8a30*/  FMUL R24, R46, R28 ;  /* 0x0000001c2e187220 */ /* 0x000fe20000400000 */
[----:B------:R-:W-:Y:S01]  /*8a40*/  F2FP.BF16.F32.PACK_AB R11, R19, R14 ;  /* 0x0000000e130b723e */ /* 0x000fe200000010ff */
[----:B------:R-:W-:Y:S01]  /*8a50*/  FFMA R21, R49, R70, R21 ;  /* 0x0000004631157223 */ /* 0x000fe20000000015 */
[----:B------:R-:W-:Y:S01]  /*8a60*/  LOP3.LUT R74, R80, 0xffff0000, RZ, 0xc0, !PT ;  /* 0xffff0000504a7812 */ /* 0x000fe200078ec0ff */
[C---:B------:R-:W-:Y:S01]  /*8a70*/  FMUL R25, R46.reuse, R29 ;  /* 0x0000001d2e197220 */ /* 0x040fe20000400000 */
[----:B------:R-:W-:Y:S01]  /*8a80*/  SHF.L.U32 R75, R81, 0x10, RZ ;  /* 0x00000010514b7819 */ /* 0x000fe200000006ff */
[----:B------:R1:W-:Y:S01]  /*8a90*/  STS.128 [R103+0x4010], R8 ;  /* 0x0040100867007388 */ /* 0x0003e20000000c00 */
[----:B------:R-:W-:Y:S01]  /*8aa0*/  FFMA R22, R49, R71, R22 ;  /* 0x0000004731167223 */ /* 0x000fe20000000016 */
[----:B------:R-:W-:Y:S01]  /*8ab0*/  LOP3.LUT R76, R81, 0xffff0000, RZ, 0xc0, !PT ;  /* 0xffff0000514c7812 */ /* 0x000fe200078ec0ff */
[----:B------:R-:W-:Y:S01]  /*8ac0*/  FMUL R26, R46, R30 ;  /* 0x0000001e2e1a7220 */ /* 0x000fe20000400000 */
[C---:B------:R-:W-:Y:S01]  /*8ad0*/  FFMA R27, R49.reuse, R72, R27 ;  /* 0x00000048311b7223 */ /* 0x040fe2000000001b */
[----:B------:R-:W-:Y:S01]  /*8ae0*/  SHF.L.U32 R77, R82, 0x10, RZ ;  /* 0x00000010524d7819 */ /* 0x000fe200000006ff */
[----:B------:R-:W-:Y:S01]  /*8af0*/  FMUL R31, R46, R31 ;  /* 0x0000001f2e1f7220 */ /* 0x000fe20000400000 */
[C---:B------:R-:W-:Y:S01]  /*8b00*/  FFMA R24, R49.reuse, R73, R24 ;  /* 0x0000004931187223 */ /* 0x040fe20000000018 */
[----:B------:R-:W-:Y:S01]  /*8b10*/  LOP3.LUT R78, R82, 0xffff0000, RZ, 0xc0, !PT ;  /* 0xffff0000524e7812 */ /* 0x000fe200078ec0ff */
[C---:B------:R-:W-:Y:S01]  /*8b20*/  FMUL R28, R46.reuse, R32 ;  /* 0x000000202e1c7220 */ /* 0x040fe20000400000 */
[----:B------:R-:W-:Y:S01]  /*8b30*/  FFMA R25, R49, R74, R25 ;  /* 0x0000004a31197223 */ /* 0x000fe20000000019 */
[----:B------:R-:W-:Y:S01]  /*8b40*/  SHF.L.U32 R79, R83, 0x10, RZ ;  /* 0x00000010534f7819 */ /* 0x000fe200000006ff */
[C---:B------:R-:W-:Y:S01]  /*8b50*/  FMUL R29, R46.reuse, R33 ;  /* 0x000000212e1d7220 */ /* 0x040fe20000400000 */
[----:B------:R-:W-:Y:S01]  /*8b60*/  F2FP.BF16.F32.PACK_AB R16, R17, R16 ;  /* 0x000000101110723e */ /* 0x000fe200000010ff */
[----:B------:R-:W-:Y:S01]  /*8b70*/  FFMA R26, R49, R75, R26 ;  /* 0x0000004b311a7223 */ /* 0x000fe2000000001a */
[----:B------:R-:W-:Y:S01]  /*8b80*/  LOP3.LUT R80, R83, 0xffff0000, RZ, 0xc0, !PT ;  /* 0xffff000053507812 */ /* 0x000fe200078ec0ff */
[C---:B------:R-:W-:Y:S01]  /*8b90*/  FMUL R30, R46.reuse, R34 ;  /* 0x000000222e1e7220 */ /* 0x040fe20000400000 */
[----:B------:R-:W-:Y:S01]  /*8ba0*/  F2FP.BF16.F32.PACK_AB R17, R23, R18 ;  /* 0x000000121711723e */ /* 0x000fe200000010ff */
[----:B------:R-:W-:Y:S01]  /*8bb0*/  FFMA R31, R49, R76, R31 ;  /* 0x0000004c311f7223 */ /* 0x000fe2000000001f */
[----:B------:R-:W-:Y:S01]  /*8bc0*/  FMUL R35, R46, R35 ;  /* 0x000000232e237220 */ /* 0x000fe20000400000 */
[----:B------:R-:W-:Y:S01]  /*8bd0*/  F2FP.BF16.F32.PACK_AB R18, R21, R20 ;  /* 0x000000141512723e */ /* 0x000fe200000010ff */
[----:B------:R-:W-:Y:S01]  /*8be0*/  FFMA R28, R49, R77, R28 ;  /* 0x0000004d311c7223 */ /* 0x000fe2000000001c */
[----:B------:R-:W-:Y:S01]  /*8bf0*/  F2FP.BF16.F32.PACK_AB R19, R27, R22 ;  /* 0x000000161b13723e */ /* 0x000fe200000010ff */
[C---:B------:R-:W-:Y:S01]  /*8c00*/  FFMA R29, R49.reuse, R78, R29 ;  /* 0x0000004e311d7223 */ /* 0x040fe2000000001d */
[C---:B------:R-:W-:Y:S01]  /*8c10*/  FFMA R30, R49.reuse, R79, R30 ;  /* 0x0000004f311e7223 */ /* 0x040fe2000000001e */
[----:B------:R-:W-:Y:S01]  /*8c20*/  FFMA R35, R49, R80, R35 ;  /* 0x0000005031237223 */ /* 0x000fe20000000023 */
[----:B------:R-:W-:Y:S01]  /*8c30*/  F2FP.BF16.F32.PACK_AB R24, R25, R24 ;  /* 0x000000181918723e */ /* 0x000fe200000010ff */
[----:B------:R1:W-:Y:S01]  /*8c40*/  STS.128 [R102+0x4020], R16 ;  /* 0x0040201066007388 */ /* 0x0003e20000000c00 */
[----:B------:R-:W-:Y:S02]  /*8c50*/  F2FP.BF16.F32.PACK_AB R25, R31, R26 ;  /* 0x0000001a1f19723e */ /* 0x000fe400000010ff */
        /* <DEDUP_REMOVED lines=25> */
.L_x_131:
[----:B------:R-:W-:Y:S05]  /*8df0*/  BSYNC.RECONVERGENT B0 ;  /* 0x0000000000007941 */ /* 0x000fea0003800200 */
.L_x_130:
[----:B------:R-:W-:Y:S01]  /*8e00*/  BAR.SYNC.DEFER_BLOCKING 0x1, 0x80 ;  /* 0x0042000000007b1d */ /* 0x000fe20000010000 */
[----:B------:R-:W-:Y:S01]  /*8e10*/  UIADD3 UR4, UPT, UPT, UR39, 0x1, URZ ;  /* 0x0000000127047890 */ /* 0x000fe2000fffe0ff */
[----:B------:R-:W-:Y:S03]  /*8e20*/  IADD3 R48, PT, PT, R48, 0x1, RZ ;  /* 0x0000000130307810 */ /* 0x000fe60007ffe0ff */
[----:B------:R-:W-:Y:S09]  /*8e30*/  UISETP.GT.U32.AND UP0, UPT, UR4, -0x3, UPT ;  /* 0xfffffffd0400788c */ /* 0x000ff2000bf04070 */
[----:B------:R-:W-:Y:S05]  /*8e40*/  BRA.U UP0, `(.L_x_132) ;  /* 0x0000000100287547 */ /* 0x000fea000b800000 */
[----:B------:R-:W-:Y:S01]  /*8e50*/  ISETP.NE.AND P0, PT, R111, RZ, PT ;  /* 0x000000ff6f00720c */ /* 0x000fe20003f05270 */
[----:B------:R-:W-:Y:S01]  /*8e60*/  IMAD.U32 R2, RZ, RZ, UR38 ;  /* 0x00000026ff027e24 */ /* 0x000fe2000f8e00ff */
[----:B------:R-:W-:Y:S01]  /*8e70*/  UIADD3 UR4, UPT, UPT, UR38, 0x1, URZ ;  /* 0x0000000126047890 */ /* 0x000fe2000fffe0ff */
[----:B------:R-:W-:Y:S03]  /*8e80*/  IMAD.U32 R0, RZ, RZ, UR37 ;  /* 0x00000025ff007e24 */ /* 0x000fe6000f8e00ff */
[----:B------:R-:W-:Y:S04]  /*8e90*/  UISETP.NE.AND UP0, UPT, UR4, 0x3, UPT ;  /* 0x000000030400788c */ /* 0x000fe8000bf05270 */
[----:B------:R-:W-:Y:S03]  /*8ea0*/  USEL UR38, UR4, URZ, UP0 ;  /* 0x000000ff04267287 */ /* 0x000fe60008000000 */
[----:B------:R-:W-:Y:S05]  /*8eb0*/  @P0 LEA R2, R2, UR36, 0x3 ;  /* 0x0000002402020c11 */ /* 0x000fea000f8e18ff */
[----:B------:R-:W-:Y:S05]  /*8ec0*/  @P0 VIADD R2, R2, 0x38 ;  /* 0x0000003802020836 */ /* 0x000fea0000000000 */
[----:B------:R-:W-:Y:S04]  /*8ed0*/  @P0 PRMT R0, R0, 0x654, R2 ;  /* 0x0000065400000816 */ /* 0x000fe80000000002 */
[----:B------:R2:W-:Y:S03]  /*8ee0*/  @P0 SYNCS.ARRIVE.TRANS64.RED.A1T0 RZ, [R0+URZ], RZ ;  /* 0x000000ff00ff09a7 */ /* 0x0005e600081004ff */
.L_x_132:
[----:B------:R-:W-:Y:S01]  /*8ef0*/  ISETP.NE.AND P2, PT, R107, RZ, PT ;  /* 0x000000ff6b00720c */ /* 0x000fe20003f45270 */
[----:B------:R-:W-:Y:S01]  /*8f00*/  UIADD3 UR39, UPT, UPT, UR39, 0x3, URZ ;  /* 0x0000000327277890 */ /* 0x000fe2000fffe0ff */
[----:B------:R-:W-:Y:S01]  /*8f10*/  ISETP.NE.AND P0, PT, R109, 0x2, PT ;  /* 0x000000026d00780c */ /* 0x000fe20003f05270 */
[----:B------:R-:W-:Y:S01]  /*8f20*/  IMAD.IADD R15, R44, 0x1, R90 ;  /* 0x000000012c0f7824 */ /* 0x000fe200078e025a */
[----:B------:R-:W-:Y:S01]  /*8f30*/  ISETP.NE.AND P1, PT, R48, 0x4, PT ;  /* 0x000000043000780c */ /* 0x000fe20003f25270 */
[----:B------:R-:W-:Y:S01]  /*8f40*/  IMAD.IADD R14, R45, 0x1, R91 ;  /* 0x000000012d0e7824 */ /* 0x000fe200078e025b */
[----:B------:R-:W-:Y:S02]  /*8f50*/  SEL R2, RZ, 0x1, P0 ;  /* 0x00000001ff027807 */ /* 0x000fe40000000000 */
[----:B--2---:R-:W-:Y:S02]  /*8f60*/  SEL R0, RZ, 0x1, P1 ;  /* 0x00000001ff007807 */ /* 0x004fe40000800000 */
[----:B------:R-:W-:Y:S02]  /*8f70*/  LOP3.LUT R99, R99, R2, RZ, 0x3c, !PT ;  /* 0x0000000263637212 */ /* 0x000fe400078e3cff */
[----:B------:R-:W-:Y:S02]  /*8f80*/  LOP3.LUT R100, R100, R0, RZ, 0x3c, !PT ;  /* 0x0000000064647212 */ /* 0x000fe400078e3cff */
[----:B------:R-:W-:Y:S02]  /*8f90*/  @P2 R2UR UR60, R98 ;  /* 0x00000000623c22ca */ /* 0x000fe400000e0000 */
[----:B------:R-:W-:Y:S02]  /*8fa0*/  SEL R109, R109, RZ, P0 ;  /* 0x000000ff6d6d7207 */ /* 0x000fe40000000000 */
[----:B------:R-:W-:Y:S01]  /*8fb0*/  SEL R48, R48, RZ, P1 ;  /* 0x000000ff30307207 */ /* 0x000fe20000800000 */
[----:B------:R-:W-:Y:S10]  /*8fc0*/  @P2 BRA `(.L_x_133) ;  /* 0xffffffcc00202947 */ /* 0x000ff4000383ffff */
[----:B------:R-:W-:-:S09]  /*8fd0*/  UISETP.NE.AND UP0, UPT, UR50, URZ, UPT ;  /* 0x000000ff3200728c */ /* 0x000fd2000bf05270 */
[----:B------:R-:W-:Y:S05]  /*8fe0*/  BRA.U !UP0, `(.L_x_134) ;  /* 0x0000000108487547 */ /* 0x000fea000b800000 */
[----:B------:R-:W2:Y:S02]  /*8ff0*/  LDCU.64 UR4, c[0x0][0x890] ;  /* 0x00011200ff0477ac */ /* 0x000ea40008000a00 */
[----:B--2---:R-:W-:-:S04]  /*9000*/  UISETP.NE.U32.AND UP0, UPT, UR4, URZ, UPT ;  /* 0x000000ff0400728c */ /* 0x004fc8000bf05070 */
[----:B------:R-:W-:-:S09]  /*9010*/  UISETP.NE.AND.EX UP0, UPT, UR5, URZ, UPT, UP0 ;  /* 0x000000ff0500728c */ /* 0x000fd2000bf05300 */
[----:B------:R-:W-:Y:S05]  /*9020*/  BRA.U UP0, `(.L_x_135) ;  /* 0x00000001000c7547 */ /* 0x000fea000b800000 */
[----:B------:R-:W-:-:S13]  /*9030*/  FSETP.NEU.AND P0, PT, R49, RZ, PT ;  /* 0x000000ff3100720b */ /* 0x000fda0003f0d000 */
[----:B------:R-:W-:Y:S05]  /*9040*/  @!P0 EXIT ;  /* 0x000000000000894d */ /* 0x000fea0003800000 */
[----:B------:R-:W-:Y:S05]  /*9050*/  BRA `(.L_x_134) ;  /* 0x00000000002c7947 */ /* 0x000fea0003800000 */
.L_x_135:
[----:B------:R-:W-:Y:S01]  /*9060*/  ISETP.NE.AND P0, PT, R108, RZ, PT ;  /* 0x000000ff6c00720c */ /* 0x000fe20003f05270 */
[----:B------:R-:W-:-:S12]  /*9070*/  BSSY.RECONVERGENT B0, `(.L_x_134) ;  /* 0x0000009000007945 */ /* 0x000fd80003800200 */
[----:B------:R-:W-:Y:S05]  /*9080*/  @P0 BRA `(.L_x_136) ;  /* 0x0000000000140947 */ /* 0x000fea0003800000 */
[----:B------:R-:W2:Y:S02]  /*9090*/  LDCU.64 UR4, c[0x0][0x888] ;  /* 0x00011100ff0477ac */ /* 0x000ea40008000a00 */
[----:B--2---:R-:W-:-:S04]  /*90a0*/  ISETP.NE.U32.AND P0, PT, RZ, UR4, PT ;  /* 0x00000004ff007c0c */ /* 0x004fc8000bf05070 */
[----:B------:R-:W-:-:S13]  /*90b0*/  ISETP.NE.AND.EX P0, PT, RZ, UR5, PT, P0 ;  /* 0x00000005ff007c0c */ /* 0x000fda000bf05300 */
[----:B------:R-:W-:Y:S05]  /*90c0*/  @!P0 EXIT ;  /* 0x000000000000894d */ /* 0x000fea0003800000 */
[----:B------:R-:W-:Y:S05]  /*90d0*/  BRA `(.L_x_137) ;  /* 0x0000000000087947 */ /* 0x000fea0003800000 */
.L_x_136:
[----:B------:R-:W-:-:S13]  /*90e0*/  FSETP.NEU.AND P0, PT, R49, RZ, PT ;  /* 0x000000ff3100720b */ /* 0x000fda0003f0d000 */
[----:B------:R-:W-:Y:S05]  /*90f0*/  @!P0 EXIT ;  /* 0x000000000000894d */ /* 0x000fea0003800000 */
.L_x_137:
[----:B------:R-:W-:Y:S05]  /*9100*/  BSYNC.RECONVERGENT B0 ;  /* 0x0000000000007941 */ /* 0x000fea0003800200 */
.L_x_134:
[----:B------:R-:W-:Y:S01]  /*9110*/  ULEA UR4, UR38, UR36, 0x3 ;  /* 0x0000002426047291 */ /* 0x000fe2000f8e18ff */
[----:B------:R-:W-:-:S04]  /*9120*/  DEPBAR.LE SB0, 0x0 ;  /* 0x000080000000791a */ /* 0x000fc80000000000 */
[----:B------:R-:W-:-:S04]  /*9130*/  UIADD3 UR4, UPT, UPT, UR4, 0x38, URZ ;  /* 0x0000003804047890 */ /* 0x000fc8000fffe0ff */
[----:B------:R-:W-:-:S09]  /*9140*/  UPRMT UR4, UR37, 0x654, UR4 ;  /* 0x0000065425047896 */ /* 0x000fd20008000004 */
[----:B------:R-:W-:Y:S01]  /*9150*/  SYNCS.ARRIVE.TRANS64.RED.A1T0 RZ, [UR4], RZ ;  /* 0x000000ffffff79a7 */ /* 0x000fe20008100404 */
[----:B------:R-:W-:Y:S05]  /*9160*/  EXIT ;  /* 0x000000000000794d */ /* 0x000fea0003800000 */
.L_x_24:
[----:B--2---:R2:W4:Y:S02]  /*9170*/  SYNCS.PHASECHK.TRANS64.TRYWAIT P0, [R2+URZ+0xd0], R3 ;  /* 0x0000d003020075a7 */ /* 0x00452400080011ff */
[----:B----4-:R-:W-:Y:S05]  /*9180*/  @!P0 NANOSLEEP.SYNCS 0x989680 ;  /* 0x009896800000895d */ /* 0x010fea0003900000 */
[----:B------:R-:W4:Y:S02]  /*9190*/  @!P0 SYNCS.PHASECHK.TRANS64 P0, [R2+URZ+0xd0], R3 ;  /* 0x0000d003020085a7 */ /* 0x000f2400080010ff */
[----:B----4-:R-:W-:Y:S05]  /*91a0*/  @!P0 BRA `(.L_x_24) ;  /* 0xfffffffc00f08947 */ /* 0x010fea000383ffff */
[----:B------:R-:W-:Y:S05]  /*91b0*/  BRA `(.L_x_138) ;  /* 0xffffff8400847947 */ /* 0x000fea000383ffff */
.L_x_27:
[----:B------:R-:W-:Y:S07]  /*91c0*/  MOV R2, UR57 ;  /* 0x0000003900027c02 */ /* 0x000fee0008000f00 */
.L_x_139:
[----:B-1----:R1:W2:Y:S02]  /*91d0*/  SYNCS.PHASECHK.TRANS64.TRYWAIT P0, [R2+URZ+0x10], R4 ;  /* 0x00001004020075a7 */ /* 0x0022a400080011ff */
[----:B--2---:R-:W-:Y:S05]  /*91e0*/  @!P0 NANOSLEEP.SYNCS 0x989680 ;  /* 0x009896800000895d */ /* 0x004fea0003900000 */
[----:B------:R-:W2:Y:S02]  /*91f0*/  @!P0 SYNCS.PHASECHK.TRANS64 P0, [R2+URZ+0x10], R4 ;  /* 0x00001004020085a7 */ /* 0x000ea400080010ff */
[----:B--2---:R-:W-:Y:S05]  /*9200*/  @!P0 BRA `(.L_x_139) ;  /* 0xfffffffc00f08947 */ /* 0x004fea000383ffff */
[----:B------:R-:W-:Y:S05]  /*9210*/  BRA `(.L_x_26) ;  /* 0xffffff8400ec7947 */ /* 0x000fea000383ffff */
.L_x_34:
[----:B-1----:R-:W-:Y:S07]  /*9220*/  MOV R2, UR57 ;  /* 0x0000003900027c02 */ /* 0x002fee0008000f00 */
.L_x_140:
[----:B-1----:R1:W2:Y:S02]  /*9230*/  SYNCS.PHASECHK.TRANS64.TRYWAIT P0, [R2+URZ+0x10], R4 ;  /* 0x00001004020075a7 */ /* 0x0022a400080011ff */
[----:B--2---:R-:W-:Y:S05]  /*9240*/  @!P0 NANOSLEEP.SYNCS 0x989680 ;  /* 0x009896800000895d */ /* 0x004fea0003900000 */
[----:B------:R-:W2:Y:S02]  /*9250*/  @!P0 SYNCS.PHASECHK.TRANS64 P0, [R2+URZ+0x10], R4 ;  /* 0x00001004020085a7 */ /* 0x000ea400080010ff */
[----:B--2---:R-:W-:Y:S05]  /*9260*/  @!P0 BRA `(.L_x_140) ;  /* 0xfffffffc00f08947 */ /* 0x004fea000383ffff */
[----:B------:R-:W-:Y:S05]  /*9270*/  BRA `(.L_x_33) ;  /* 0xffffff8c002c7947 */ /* 0x000fea000383ffff */
.L_x_39:
[----:B-1----:R1:W2:Y:S02]  /*9280*/  SYNCS.PHASECHK.TRANS64.TRYWAIT P0, [R2+URZ+0x60], R3 ;  /* 0x00006003020075a7 */ /* 0x0022a400080011ff */
[----:B--2---:R-:W-:Y:S05]  /*9290*/  @!P0 NANOSLEEP.SYNCS 0x989680 ;  /* 0x009896800000895d */ /* 0x004fea0003900000 */
[----:B------:R-:W2:Y:S02]  /*92a0*/  @!P0 SYNCS.PHASECHK.TRANS64 P0, [R2+URZ+0x60], R3 ;  /* 0x00006003020085a7 */ /* 0x000ea400080010ff */
[----:B--2---:R-:W-:Y:S05]  /*92b0*/  @!P0 BRA `(.L_x_39) ;  /* 0xfffffffc00f08947 */ /* 0x004fea000383ffff */
[----:B------:R-:W-:Y:S05]  /*92c0*/  BRA `(.L_x_141) ;  /* 0xffffff90004c7947 */ /* 0x000fea000383ffff */
.L_x_43:
[----:B---3--:R-:W-:-:S07]  /*92d0*/  MOV R0, UR4 ;  /* 0x0000000400007c02 */ /* 0x008fce0008000f00 */
.L_x_142:
[----:B-1----:R1:W2:Y:S02]  /*92e0*/  SYNCS.PHASECHK.TRANS64.TRYWAIT P0, [R0+URZ], R2 ;  /* 0x00000002000075a7 */ /* 0x0022a400080011ff */
[----:B--2---:R-:W-:Y:S05]  /*92f0*/  @!P0 NANOSLEEP.SYNCS 0x989680 ;  /* 0x009896800000895d */ /* 0x004fea0003900000 */
[----:B------:R-:W2:Y:S02]  /*9300*/  @!P0 SYNCS.PHASECHK.TRANS64 P0, [R0+URZ], R2 ;  /* 0x00000002000085a7 */ /* 0x000ea400080010ff */
[----:B--2---:R-:W-:Y:S05]  /*9310*/  @!P0 BRA `(.L_x_142) ;  /* 0xfffffffc00f08947 */ /* 0x004fea000383ffff */
[----:B------:R-:W-:Y:S05]  /*9320*/  BRA `(.L_x_143) ;  /* 0xffffff9400bc7947 */ /* 0x000fea000383ffff */
.L_x_46:
[----:B-1----:R1:W2:Y:S02]  /*9330*/  SYNCS.PHASECHK.TRANS64.TRYWAIT P0, [R0+URZ+0xc0], R4 ;  /* 0x0000c004000075a7 */ /* 0x0022a400080011ff */
[----:B--2---:R-:W-:Y:S05]  /*9340*/  @!P0 NANOSLEEP.SYNCS 0x989680 ;  /* 0x009896800000895d */ /* 0x004fea0003900000 */
[----:B------:R-:W2:Y:S02]  /*9350*/  @!P0 SYNCS.PHASECHK.TRANS64 P0, [R0+URZ+0xc0], R4 ;  /* 0x0000c004000085a7 */ /* 0x000ea400080010ff */
[----:B--2---:R-:W-:Y:S05]  /*9360*/  @!P0 BRA `(.L_x_46) ;  /* 0xfffffffc00f08947 */ /* 0x004fea000383ffff */
[----:B------:R-:W-:Y:S05]  /*9370*/  BRA `(.L_x_144) ;  /* 0xffffff98001c7947 */ /* 0x000fea000383ffff */
.L_x_47:
[----:B------:R-:W-:-:S07]  /*9380*/  MOV R0, UR4 ;  /* 0x0000000400007c02 */ /* 0x000fce0008000f00 */
.L_x_145:
[----:B-1----:R1:W2:Y:S02]  /*9390*/  SYNCS.PHASECHK.TRANS64.TRYWAIT P0, [R0+URZ+0x70], R5 ;  /* 0x00007005000075a7 */ /* 0x0022a400080011ff */
[----:B--2---:R-:W-:Y:S05]  /*93a0*/  @!P0 NANOSLEEP.SYNCS 0x989680 ;  /* 0x009896800000895d */ /* 0x004fea0003900000 */
[----:B------:R-:W2:Y:S02]  /*93b0*/  @!P0 SYNCS.PHASECHK.TRANS64 P0, [R0+URZ+0x70], R5 ;  /* 0x00007005000085a7 */ /* 0x000ea400080010ff */
[----:B--2---:R-:W-:Y:S05]  /*93c0*/  @!P0 BRA `(.L_x_145) ;  /* 0xfffffffc00f08947 */ /* 0x004fea000383ffff */
[----:B------:R-:W-:Y:S05]  /*93d0*/  BRA `(.L_x_146) ;  /* 0xffffff98002c7947 */ /* 0x000fea000383ffff */
.L_x_48:
[----:B-1----:R1:W2:Y:S02]  /*93e0*/  SYNCS.PHASECHK.TRANS64.TRYWAIT P1, [R0+URZ+0x60], R4 ;  /* 0x00006004000075a7 */ /* 0x0022a400080211ff */
[----:B--2---:R-:W-:Y:S05]  /*93f0*/  @!P1 NANOSLEEP.SYNCS 0x989680 ;  /* 0x009896800000995d */ /* 0x004fea0003900000 */
[----:B------:R-:W2:Y:S02]  /*9400*/  @!P1 SYNCS.PHASECHK.TRANS64 P1, [R0+URZ+0x60], R4 ;  /* 0x00006004000095a7 */ /* 0x000ea400080210ff */
[----:B--2---:R-:W-:Y:S05]  /*9410*/  @!P1 BRA `(.L_x_48) ;  /* 0xfffffffc00f09947 */ /* 0x004fea000383ffff */
[----:B------:R-:W-:Y:S05]  /*9420*/  BRA `(.L_x_147) ;  /* 0xffffff98005c7947 */ /* 0x000fea000383ffff */
.L_x_51:
[----:B------:R-:W-:-:S07]  /*9430*/  MOV R0, UR4 ;  /* 0x0000000400007c02 */ /* 0x000fce0008000f00 */
.L_x_148:
[----:B-1----:R1:W2:Y:S02]  /*9440*/  SYNCS.PHASECHK.TRANS64.TRYWAIT P0, [R0+URZ+0x70], R2 ;  /* 0x00007002000075a7 */ /* 0x0022a400080011ff */
[----:B--2---:R-:W-:Y:S05]  /*9450*/  @!P0 NANOSLEEP.SYNCS 0x989680 ;  /* 0x009896800000895d */ /* 0x004fea0003900000 */
[----:B------:R-:W2:Y:S02]  /*9460*/  @!P0 SYNCS.PHASECHK.TRANS64 P0, [R0+URZ+0x70], R2 ;  /* 0x00007002000085a7 */ /* 0x000ea400080010ff */
[----:B--2---:R-:W-:Y:S05]  /*9470*/  @!P0 BRA `(.L_x_148) ;  /* 0xfffffffc00f08947 */ /* 0x004fea000383ffff */
[----:B------:R-:W-:Y:S05]  /*9480*/  BRA `(.L_x_50) ;  /* 0xffffff9800b07947 */ /* 0x000fea000383ffff */
.L_x_60:
[----:B-1----:R-:W-:-:S04]  /*9490*/  MOV R4, UR5 ;  /* 0x0000000500047c02 */ /* 0x002fc80008000f00 */
[----:B------:R1:W2:Y:S03]  /*94a0*/  SYNCS.PHASECHK.TRANS64.TRYWAIT P0, [R4+URZ+0x8], R5 ;  /* 0x00000805040075a7 */ /* 0x0002a600080011ff */
[----:B--2---:R-:W-:Y:S05]  /*94b0*/  @!P0 NANOSLEEP.SYNCS 0x989680 ;  /* 0x009896800000895d */ /* 0x004fea0003900000 */
[----:B------:R-:W2:Y:S02]  /*94c0*/  @!P0 SYNCS.PHASECHK.TRANS64 P0, [R4+URZ+0x8], R5 ;  /* 0x00000805040085a7 */ /* 0x000ea400080010ff */
[----:B--2---:R-:W-:Y:S05]  /*94d0*/  @!P0 BRA `(.L_x_60) ;  /* 0xfffffffc00ec8947 */ /* 0x004fea000383ffff */
[----:B------:R-:W-:Y:S05]  /*94e0*/  BRA `(.L_x_59) ;  /* 0xffffff9c006c7947 */ /* 0x000fea000383ffff */
.L_x_62:
[----:B------:R-:W-:Y:S01]  /*94f0*/  BSSY B0, `(.L_x_149) ;  /* 0x0000006000007945 */ /* 0x000fe20003800000 */
[----:B------:R-:W-:-:S07]  /*9500*/  MOV R15, 0xffffffff ;  /* 0xffffffff000f7802 */ /* 0x000fce0000000f00 */
[----:B-1---5:R-:W-:Y:S05]  /*9510*/  WARPSYNC.COLLECTIVE R15, `(.L_x_150) ;  /* 0x000000000f0c7348 */ /* 0x022fea0003c00000 */
[----:B------:R-:W-:Y:S02]  /*9520*/  ELECT P6, UR79, PT ;  /* 0x00000000004f782f */ /* 0x000fe400038c0000 */
[----:B------:R-:W-:Y:S01]  /*9530*/  MOV R14, UR79 ;  /* 0x0000004f000e7c02 */ /* 0x000fe20008000f00 */
[----:B-1---5:R-:W-:Y:S10]  /*9540*/  ENDCOLLECTIVE ;  /* 0x000000000000791b */ /* 0x022ff40003800000 */
.L_x_150:
[----:B------:R-:W-:Y:S05]  /*9550*/  BSYNC B0 ;  /* 0x0000000000007941 */ /* 0x000fea0003800000 */
.L_x_149:
[----:B------:R-:W-:Y:S05]  /*9560*/  BRA `(.L_x_151) ;  /* 0xffffff9c00a07947 */ /* 0x000fea000383ffff */
.L_x_64:
[----:B-1----:R-:W-:-:S04]  /*9570*/  MOV R2, UR5 ;  /* 0x0000000500027c02 */ /* 0x002fc80008000f00 */
[----:B------:R1:W2:Y:S03]  /*9580*/  SYNCS.PHASECHK.TRANS64.TRYWAIT P0, [R2+URZ+0x8], R3 ;  /* 0x00000803020075a7 */ /* 0x0002a600080011ff */
[----:B--2---:R-:W-:Y:S05]  /*9590*/  @!P0 NANOSLEEP.SYNCS 0x989680 ;  /* 0x009896800000895d */ /* 0x004fea0003900000 */
[----:B------:R-:W2:Y:S02]  /*95a0*/  @!P0 SYNCS.PHASECHK.TRANS64 P0, [R2+URZ+0x8], R3 ;  /* 0x00000803020085a7 */ /* 0x000ea400080010ff */
[----:B--2---:R-:W-:Y:S05]  /*95b0*/  @!P0 BRA `(.L_x_64) ;  /* 0xfffffffc00ec8947 */ /* 0x004fea000383ffff */
[----:B------:R-:W-:Y:S05]  /*95c0*/  BRA `(.L_x_63) ;  /* 0xffffff9c00a47947 */ /* 0x000fea000383ffff */
.L_x_65:
[----:B-1----:R1:W2:Y:S02]  /*95d0*/  SYNCS.PHASECHK.TRANS64.TRYWAIT P0, [R0+URZ+0x60], R4 ;  /* 0x00006004000075a7 */ /* 0x0022a400080011ff */
[----:B--2---:R-:W-:Y:S05]  /*95e0*/  @!P0 NANOSLEEP.SYNCS 0x989680 ;  /* 0x009896800000895d */ /* 0x004fea0003900000 */
[----:B------:R-:W2:Y:S02]  /*95f0*/  @!P0 SYNCS.PHASECHK.TRANS64 P0, [R0+URZ+0x60], R4 ;  /* 0x00006004000085a7 */ /* 0x000ea400080010ff */
[----:B--2---:R-:W-:Y:S05]  /*9600*/  @!P0 BRA `(.L_x_65) ;  /* 0xfffffffc00f08947 */ /* 0x004fea000383ffff */
[----:B------:R-:W-:Y:S05]  /*9610*/  BRA `(.L_x_152) ;  /* 0xffffffa000bc7947 */ /* 0x000fea000383ffff */
.L_x_67:
[----:B------:R-:W-:-:S13]  /*9620*/  R2UR UR6, R4 ;  /* 0x00000000040672ca */ /* 0x000fda00000e0000 */
[----:B------:R-:W-:-:S07]  /*9630*/  MOV R0, UR6 ;  /* 0x0000000600007c02 */ /* 0x000fce0008000f00 */
.L_x_153:
[----:B-1----:R1:W2:Y:S02]  /*9640*/  SYNCS.PHASECHK.TRANS64.TRYWAIT P0, [R0+URZ+0xa0], R5 ;  /* 0x0000a005000075a7 */ /* 0x0022a400080011ff */
[----:B--2---:R-:W-:Y:S05]  /*9650*/  @!P0 NANOSLEEP.SYNCS 0x989680 ;  /* 0x009896800000895d */ /* 0x004fea0003900000 */
[----:B------:R-:W2:Y:S02]  /*9660*/  @!P0 SYNCS.PHASECHK.TRANS64 P0, [R0+URZ+0xa0], R5 ;  /* 0x0000a005000085a7 */ /* 0x000ea400080010ff */
[----:B--2---:R-:W-:Y:S05]  /*9670*/  @!P0 BRA `(.L_x_153) ;  /* 0xfffffffc00f08947 */ /* 0x004fea000383ffff */
[----:B------:R-:W-:Y:S05]  /*9680*/  BRA `(.L_x_154) ;  /* 0xffffffa400107947 */ /* 0x000fea000383ffff */
.L_x_70:
[----:B------:R-:W-:Y:S07]  /*9690*/  MOV R0, UR7 ;  /* 0x0000000700007c02 */ /* 0x000fee0008000f00 */
.L_x_155:
[----:B-1----:R1:W2:Y:S02]  /*96a0*/  SYNCS.PHASECHK.TRANS64.TRYWAIT P0, [R0+URZ], R5 ;  /* 0x00000005000075a7 */ /* 0x0022a400080011ff */
[----:B--2---:R-:W-:Y:S05]  /*96b0*/  @!P0 NANOSLEEP.SYNCS 0x989680 ;  /* 0x009896800000895d */ /* 0x004fea0003900000 */
[----:B------:R-:W2:Y:S02]  /*96c0*/  @!P0 SYNCS.PHASECHK.TRANS64 P0, [R0+URZ], R5 ;  /* 0x00000005000085a7 */ /* 0x000ea400080010ff */
[----:B--2---:R-:W-:Y:S05]  /*96d0*/  @!P0 BRA `(.L_x_155) ;  /* 0xfffffffc00f08947 */ /* 0x004fea000383ffff */
[----:B------:R-:W-:Y:S05]  /*96e0*/  BRA `(.L_x_69) ;  /* 0xffffffa400247947 */ /* 0x000fea000383ffff */
.L_x_74:
[----:B-1----:R-:W-:-:S07]  /*96f0*/  MOV R0, UR4 ;  /* 0x0000000400007c02 */ /* 0x002fce0008000f00 */
.L_x_156:
[----:B-1----:R1:W2:Y:S02]  /*9700*/  SYNCS.PHASECHK.TRANS64.TRYWAIT P0, [R0+URZ], R3 ;  /* 0x00000003000075a7 */ /* 0x0022a400080011ff */
[----:B--2---:R-:W-:Y:S05]  /*9710*/  @!P0 NANOSLEEP.SYNCS 0x989680 ;  /* 0x009896800000895d */ /* 0x004fea0003900000 */
[----:B------:R-:W2:Y:S02]  /*9720*/  @!P0 SYNCS.PHASECHK.TRANS64 P0, [R0+URZ], R3 ;  /* 0x00000003000085a7 */ /* 0x000ea400080010ff */
[----:B--2---:R-:W-:Y:S05]  /*9730*/  @!P0 BRA `(.L_x_156) ;  /* 0xfffffffc00f08947 */ /* 0x004fea000383ffff */
[----:B------:R-:W-:Y:S05]  /*9740*/  BRA `(.L_x_157) ;  /* 0xffffffac002c7947 */ /* 0x000fea000383ffff */
.L_x_75:
[----:B------:R-:W-:-:S07]  /*9750*/  MOV R0, UR5 ;  /* 0x0000000500007c02 */ /* 0x000fce0008000f00 */
.L_x_158:
[----:B-1----:R1:W2:Y:S02]  /*9760*/  SYNCS.PHASECHK.TRANS64.TRYWAIT P0, [R0+URZ], R3 ;  /* 0x00000003000075a7 */ /* 0x0022a400080011ff */
[----:B--2---:R-:W-:Y:S05]  /*9770*/  @!P0 NANOSLEEP.SYNCS 0x989680 ;  /* 0x009896800000895d */ /* 0x004fea0003900000 */
[----:B------:R-:W2:Y:S02]  /*9780*/  @!P0 SYNCS.PHASECHK.TRANS64 P0, [R0+URZ], R3 ;  /* 0x00000003000085a7 */ /* 0x000ea400080010ff */
[----:B--2---:R-:W-:Y:S05]  /*9790*/  @!P0 BRA `(.L_x_158) ;  /* 0xfffffffc00f08947 */ /* 0x004fea000383ffff */
[----:B------:R-:W-:Y:S05]  /*97a0*/  BRA `(.L_x_159) ;  /* 0xffffffac003c7947 */ /* 0x000fea000383ffff */
.L_x_76:
[----:B------:R-:W-:-:S07]  /*97b0*/  MOV R0, UR5 ;  /* 0x0000000500007c02 */ /* 0x000fce0008000f00 */
.L_x_160:
[----:B-1----:R1:W2:Y:S02]  /*97c0*/  SYNCS.PHASECHK.TRANS64.TRYWAIT P0, [R0+URZ], R3 ;  /* 0x00000003000075a7 */ /* 0x0022a400080011ff */
[----:B--2---:R-:W-:Y:S05]  /*97d0*/  @!P0 NANOSLEEP.SYNCS 0x989680 ;  /* 0x009896800000895d */ /* 0x004fea0003900000 */
[----:B------:R-:W2:Y:S02]  /*97e0*/  @!P0 SYNCS.PHASECHK.TRANS64 P0, [R0+URZ], R3 ;  /* 0x00000003000085a7 */ /* 0x000ea400080010ff */
[----:B--2---:R-:W-:Y:S05]  /*97f0*/  @!P0 BRA `(.L_x_160) ;  /* 0xfffffffc00f08947 */ /* 0x004fea000383ffff */
[----:B------:R-:W-:Y:S05]  /*9800*/  BRA `(.L_x_161) ;  /* 0xffffffac00487947 */ /* 0x000fea000383ffff */
.L_x_79:
[----:B------:R-:W-:-:S07]  /*9810*/  MOV R0, UR61 ;  /* 0x0000003d00007c02 */ /* 0x000fce0008000f00 */
.L_x_162:
[----:B-1----:R1:W2:Y:S02]  /*9820*/  SYNCS.PHASECHK.TRANS64.TRYWAIT P1, [R0+URZ+0xe0], R2 ;  /* 0x0000e002000075a7 */ /* 0x0022a400080211ff */
[----:B--2---:R-:W-:Y:S05]  /*9830*/  @!P1 NANOSLEEP.SYNCS 0x989680 ;  /* 0x009896800000995d */ /* 0x004fea0003900000 */
[----:B------:R-:W2:Y:S02]  /*9840*/  @!P1 SYNCS.PHASECHK.TRANS64 P1, [R0+URZ+0xe0], R2 ;  /* 0x0000e002000095a7 */ /* 0x000ea400080210ff */
[----:B--2---:R-:W-:Y:S05]  /*9850*/  @!P1 BRA `(.L_x_162) ;  /* 0xfffffffc00f09947 */ /* 0x004fea000383ffff */
[----:B------:R-:W-:Y:S05]  /*9860*/  BRA `(.L_x_163) ;  /* 0xffffffac00987947 */ /* 0x000fea000383ffff */
.L_x_84:
[----:B----4-:R4:W1:Y:S02]  /*9870*/  SYNCS.PHASECHK.TRANS64.TRYWAIT P0, [R0+URZ+0x60], R2 ;  /* 0x00006002000075a7 */ /* 0x01086400080011ff */
[----:B-1----:R-:W-:Y:S05]  /*9880*/  @!P0 NANOSLEEP.SYNCS 0x989680 ;  /* 0x009896800000895d */ /* 0x002fea0003900000 */
[----:B------:R-:W1:Y:S02]  /*9890*/  @!P0 SYNCS.PHASECHK.TRANS64 P0, [R0+URZ+0x60], R2 ;  /* 0x00006002000085a7 */ /* 0x000e6400080010ff */
[----:B-1----:R-:W-:Y:S05]  /*98a0*/  @!P0 BRA `(.L_x_84) ;  /* 0xfffffffc00f08947 */ /* 0x002fea000383ffff */
[----:B------:R-:W-:Y:S05]  /*98b0*/  BRA `(.L_x_164) ;  /* 0xffffffb000b07947 */ /* 0x000fea000383ffff */
.L_x_87:
[----:B------:R-:W-:Y:S07]  /*98c0*/  MOV R0, UR4 ;  /* 0x0000000400007c02 */ /* 0x000fee0008000f00 */
.L_x_165:
[----:B-1----:R1:W4:Y:S02]  /*98d0*/  SYNCS.PHASECHK.TRANS64.TRYWAIT P0, [R0+URZ+0x58], R2 ;  /* 0x00005802000075a7 */ /* 0x00232400080011ff */
[----:B----4-:R-:W-:Y:S05]  /*98e0*/  @!P0 NANOSLEEP.SYNCS 0x989680 ;  /* 0x009896800000895d */ /* 0x010fea0003900000 */
[----:B------:R-:W4:Y:S02]  /*98f0*/  @!P0 SYNCS.PHASECHK.TRANS64 P0, [R0+URZ+0x58], R2 ;  /* 0x00005802000085a7 */ /* 0x000f2400080010ff */
[----:B----4-:R-:W-:Y:S05]  /*9900*/  @!P0 BRA `(.L_x_165) ;  /* 0xfffffffc00f08947 */ /* 0x010fea000383ffff */
[----:B------:R-:W-:Y:S05]  /*9910*/  BRA `(.L_x_86) ;  /* 0xffffffb400907947 */ /* 0x000fea000383ffff */
.L_x_90:
[----:B------:R-:W-:Y:S07]  /*9920*/  MOV R0, UR4 ;  /* 0x0000000400007c02 */ /* 0x000fee0008000f00 */
.L_x_166:
[----:B-1----:R1:W2:Y:S02]  /*9930*/  SYNCS.PHASECHK.TRANS64.TRYWAIT P0, [R0+URZ+0x38], R14 ;  /* 0x0000380e000075a7 */ /* 0x0022a400080011ff */
[----:B--2---:R-:W-:Y:S05]  /*9940*/  @!P0 NANOSLEEP.SYNCS 0x989680 ;  /* 0x009896800000895d */ /* 0x004fea0003900000 */
[----:B------:R-:W2:Y:S02]  /*9950*/  @!P0 SYNCS.PHASECHK.TRANS64 P0, [R0+URZ+0x38], R14 ;  /* 0x0000380e000085a7 */ /* 0x000ea400080010ff */
[----:B--2---:R-:W-:Y:S05]  /*9960*/  @!P0 BRA `(.L_x_166) ;  /* 0xfffffffc00f08947 */ /* 0x004fea000383ffff */
[----:B------:R-:W-:Y:S05]  /*9970*/  BRA `(.L_x_167) ;  /* 0xffffffb800087947 */ /* 0x000fea000383ffff */
.L_x_91:
[----:B------:R-:W-:Y:S07]  /*9980*/  MOV R0, UR4 ;  /* 0x0000000400007c02 */ /* 0x000fee0008000f00 */
.L_x_168:
[----:B-1----:R1:W2:Y:S02]  /*9990*/  SYNCS.PHASECHK.TRANS64.TRYWAIT P0, [R0+URZ+0x40], R14 ;  /* 0x0000400e000075a7 */ /* 0x0022a400080011ff */
[----:B--2---:R-:W-:Y:S05]  /*99a0*/  @!P0 NANOSLEEP.SYNCS 0x989680 ;  /* 0x009896800000895d */ /* 0x004fea0003900000 */
[----:B------:R-:W2:Y:S02]  /*99b0*/  @!P0 SYNCS.PHASECHK.TRANS64 P0, [R0+URZ+0x40], R14 ;  /* 0x0000400e000085a7 */ /* 0x000ea400080010ff */
[----:B--2---:R-:W-:Y:S05]  /*99c0*/  @!P0 BRA `(.L_x_168) ;  /* 0xfffffffc00f08947 */ /* 0x004fea000383ffff */
[----:B------:R-:W-:Y:S05]  /*99d0*/  BRA `(.L_x_169) ;  /* 0xffffffb800607947 */ /* 0x000fea000383ffff */
.L_x_92:
[----:B------:R-:W-:Y:S07]  /*99e0*/  MOV R0, UR4 ;  /* 0x0000000400007c02 */ /* 0x000fee0008000f00 */
.L_x_170:
[----:B-1----:R1:W2:Y:S02]  /*99f0*/  SYNCS.PHASECHK.TRANS64.TRYWAIT P0, [R0+URZ+0x48], R14 ;  /* 0x0000480e000075a7 */ /* 0x0022a400080011ff */
[----:B--2---:R-:W-:Y:S05]  /*9a00*/  @!P0 NANOSLEEP.SYNCS 0x989680 ;  /* 0x009896800000895d */ /* 0x004fea0003900000 */
[----:B------:R-:W2:Y:S02]  /*9a10*/  @!P0 SYNCS.PHASECHK.TRANS64 P0, [R0+URZ+0x48], R14 ;  /* 0x0000480e000085a7 */ /* 0x000ea400080010ff */
[----:B--2---:R-:W-:Y:S05]  /*9a20*/  @!P0 BRA `(.L_x_170) ;  /* 0xfffffffc00f08947 */ /* 0x004fea000383ffff */
[----:B------:R-:W-:Y:S05]  /*9a30*/  BRA `(.L_x_171) ;  /* 0xffffffbc00007947 */ /* 0x000fea000383ffff */
.L_x_94:
[----:B------:R-:W-:-:S07]  /*9a40*/  MOV R0, UR4 ;  /* 0x0000000400007c02 */ /* 0x000fce0008000f00 */
.L_x_172:
[----:B-1----:R1:W2:Y:S02]  /*9a50*/  SYNCS.PHASECHK.TRANS64.TRYWAIT P0, [R0+URZ+0x38], R2 ;  /* 0x00003802000075a7 */ /* 0x0022a400080011ff */
[----:B--2---:R-:W-:Y:S05]  /*9a60*/  @!P0 NANOSLEEP.SYNCS 0x989680 ;  /* 0x009896800000895d */ /* 0x004fea0003900000 */
[----:B------:R-:W2:Y:S02]  /*9a70*/  @!P0 SYNCS.PHASECHK.TRANS64 P0, [R0+URZ+0x38], R2 ;  /* 0x00003802000085a7 */ /* 0x000ea400080010ff */
[----:B--2---:R-:W-:Y:S05]  /*9a80*/  @!P0 BRA `(.L_x_172) ;  /* 0xfffffffc00f08947 */ /* 0x004fea000383ffff */
[----:B------:R-:W-:Y:S05]  /*9a90*/  BRA `(.L_x_173) ;  /* 0xffffffbc00887947 */ /* 0x000fea000383ffff */
.L_x_95:
[----:B-1----:R-:W-:-:S07]  /*9aa0*/  MOV R0, UR4 ;  /* 0x0000000400007c02 */ /* 0x002fce0008000f00 */
.L_x_174:
[----:B-1----:R1:W2:Y:S02]  /*9ab0*/  SYNCS.PHASECHK.TRANS64.TRYWAIT P0, [R0+URZ+0x40], R2 ;  /* 0x00004002000075a7 */ /* 0x0022a400080011ff */
[----:B--2---:R-:W-:Y:S05]  /*9ac0*/  @!P0 NANOSLEEP.SYNCS 0x989680 ;  /* 0x009896800000895d */ /* 0x004fea0003900000 */
[----:B------:R-:W2:Y:S02]  /*9ad0*/  @!P0 SYNCS.PHASECHK.TRANS64 P0, [R0+URZ+0x40], R2 ;  /* 0x00004002000085a7 */ /* 0x000ea400080010ff */
[----:B--2---:R-:W-:Y:S05]  /*9ae0*/  @!P0 BRA `(.L_x_174) ;  /* 0xfffffffc00f08947 */ /* 0x004fea000383ffff */
[----:B------:R-:W-:Y:S05]  /*9af0*/  BRA `(.L_x_175) ;  /* 0xffffffbc00787947 */ /* 0x000fea000383ffff */
.L_x_97:
[----:B--2---:R2:W3:Y:S02]  /*9b00*/  SYNCS.PHASECHK.TRANS64.TRYWAIT P0, [R0+URZ+0x60], R2 ;  /* 0x00006002000075a7 */ /* 0x0044e400080011ff */
[----:B---3--:R-:W-:Y:S05]  /*9b10*/  @!P0 NANOSLEEP.SYNCS 0x989680 ;  /* 0x009896800000895d */ /* 0x008fea0003900000 */
[----:B------:R-:W3:Y:S02]  /*9b20*/  @!P0 SYNCS.PHASECHK.TRANS64 P0, [R0+URZ+0x60], R2 ;  /* 0x00006002000085a7 */ /* 0x000ee400080010ff */
[----:B---3--:R-:W-:Y:S05]  /*9b30*/  @!P0 BRA `(.L_x_97) ;  /* 0xfffffffc00f08947 */ /* 0x008fea000383ffff */
[----:B------:R-:W-:Y:S05]  /*9b40*/  BRA `(.L_x_176) ;  /* 0xffffffc000547947 */ /* 0x000fea000383ffff */
.L_x_108:
[----:B-1----:R-:W-:Y:S04]  /*9b50*/  MOV R2, UR36 ;  /* 0x0000002400027c02 */ /* 0x002fe80008000f00 */
[----:B------:R1:W3:Y:S03]  /*9b60*/  SYNCS.PHASECHK.TRANS64.TRYWAIT P1, [R2+URZ+0x20], R3 ;  /* 0x00002003020075a7 */ /* 0x0002e600080211ff */
[----:B---3--:R-:W-:Y:S05]  /*9b70*/  @!P1 NANOSLEEP.SYNCS 0x989680 ;  /* 0x009896800000995d */ /* 0x008fea0003900000 */
[----:B------:R-:W3:Y:S02]  /*9b80*/  @!P1 SYNCS.PHASECHK.TRANS64 P1, [R2+URZ+0x20], R3 ;  /* 0x00002003020095a7 */ /* 0x000ee400080210ff */
[----:B---3--:R-:W-:Y:S05]  /*9b90*/  @!P1 BRA `(.L_x_108) ;  /* 0xfffffffc00ec9947 */ /* 0x008fea000383ffff */
[----:B------:R-:W-:Y:S05]  /*9ba0*/  BRA `(.L_x_107) ;  /* 0xffffffcc00607947 */ /* 0x000fea000383ffff */
.L_x_110:
[----:B-1----:R1:W4:Y:S02]  /*9bb0*/  SYNCS.PHASECHK.TRANS64.TRYWAIT P0, [R112+URZ+0x80], R0 ;  /* 0x00008000700075a7 */ /* 0x00232400080011ff */
[----:B----4-:R-:W-:Y:S05]  /*9bc0*/  @!P0 NANOSLEEP.SYNCS 0x989680 ;  /* 0x009896800000895d */ /* 0x010fea0003900000 */
[----:B------:R-:W4:Y:S02]  /*9bd0*/  @!P0 SYNCS.PHASECHK.TRANS64 P0, [R112+URZ+0x80], R0 ;  /* 0x00008000700085a7 */ /* 0x000f2400080010ff */
[----:B----4-:R-:W-:Y:S05]  /*9be0*/  @!P0 BRA `(.L_x_110) ;  /* 0xfffffffc00f08947 */ /* 0x010fea000383ffff */
[----:B------:R-:W-:Y:S05]  /*9bf0*/  BRA `(.L_x_109) ;  /* 0xffffffcc00887947 */ /* 0x000fea000383ffff */
.L_x_119:
[----:B--2---:R2:W4:Y:S02]  /*9c00*/  SYNCS.PHASECHK.TRANS64.TRYWAIT P0, [R2+URZ+0x20], R0 ;  /* 0x00002000020075a7 */ /* 0x00452400080011ff */
[----:B----4-:R-:W-:Y:S05]  /*9c10*/  @!P0 NANOSLEEP.SYNCS 0x989680 ;  /* 0x009896800000895d */ /* 0x010fea0003900000 */
[----:B------:R-:W4:Y:S02]  /*9c20*/  @!P0 SYNCS.PHASECHK.TRANS64 P0, [R2+URZ+0x20], R0 ;  /* 0x00002000020085a7 */ /* 0x000f2400080010ff */
[----:B----4-:R-:W-:Y:S05]  /*9c30*/  @!P0 BRA `(.L_x_119) ;  /* 0xfffffffc00f08947 */ /* 0x010fea000383ffff */
[----:B------:R-:W-:Y:S05]  /*9c40*/  BRA `(.L_x_118) ;  /* 0xffffffd800787947 */ /* 0x000fea000383ffff */
.L_x_128:
[----:B--2---:R2:W4:Y:S02]  /*9c50*/  SYNCS.PHASECHK.TRANS64.TRYWAIT P0, [R4+URZ+0x20], R5 ;  /* 0x00002005040075a7 */ /* 0x00452400080011ff */
[----:B----4-:R-:W-:Y:S05]  /*9c60*/  @!P0 NANOSLEEP.SYNCS 0x989680 ;  /* 0x009896800000895d */ /* 0x010fea0003900000 */
[----:B------:R-:W4:Y:S02]  /*9c70*/  @!P0 SYNCS.PHASECHK.TRANS64 P0, [R4+URZ+0x20], R5 ;  /* 0x00002005040085a7 */ /* 0x000f2400080010ff */
[----:B----4-:R-:W-:Y:S05]  /*9c80*/  @!P0 BRA `(.L_x_128) ;  /* 0xfffffffc00f08947 */ /* 0x010fea000383ffff */
[----:B------:R-:W-:Y:S05]  /*9c90*/  BRA `(.L_x_127) ;  /* 0xffffffe400947947 */ /* 0x000fea000383ffff */
        .weak           $__internal_0_$__cuda_sm10x_tcgen05_guardrail_trap_col_being_dealloced_not_returned_by_alloc
        .type           $__internal_0_$__cuda_sm10x_tcgen05_guardrail_trap_col_being_dealloced_not_returned_by_alloc,@function
        .size           $__internal_0_$__cuda_sm10x_tcgen05_guardrail_trap_col_being_dealloced_not_returned_by_alloc,($__internal_1_$__cuda_sm10x_tcgen05_guardrail_trap_phase_invalid_during_alloc - $__internal_0_$__cuda_sm10x_tcgen05_guardrail_trap_col_being_dealloced_not_returned_by_alloc)
$__internal_0_$__cuda_sm10x_tcgen05_guardrail_trap_col_being_dealloced_not_returned_by_alloc:
[----:B------:R-:W-:Y:S05]  /*9ca0*/  BPT.TRAP 0x1 ;  /* 0x000000040000795c */ /* 0x000fea0000300000 */
[----:B------:R-:W-:-:S04]  /*9cb0*/  HFMA2 R3, -RZ, RZ, 0, 0 ;  /* 0x00000000ff037431 */ /* 0x000fc800000001ff */
[----:B------:R-:W-:Y:S05]  /*9cc0*/  RET.REL.NODEC R2 `(_ZN7cutlass13device_kernelINS_4gemm6kernel13GemmUniversalIN4cute5tupleIJiiiiEEENS1_10collective13CollectiveMmaINS1_35MainloopSm100TmaUmmaWarpSpecializedILi2ELi2ELi4ENS5_IJNS4_1CILi2EEENSA_ILi1EEESC_EEEEENS5_IJNSA_ILi128EEENSA_ILi192EEENSA_ILi256EEEEEENS_10bfloat16_tENS5_IJlSC_lEEESJ_SK_NS4_8TiledMMAINS4_8MMA_AtomIJNS4_26SM100_MMA_F16BF16_2x1SM_SSISJ_SJ_fLi128ELi192ELNS4_4UMMA5MajorE0ELSP_0ELNSO_7ScaleInE0ELSQ_0EEEEEENS4_6LayoutINS5_IJSC_SC_SC_EEENS5_IJNSA_ILi0EEESV_SV_EEEEENS5_IJNS4_10UnderscoreESY_SY_EEEEENS4_18SM100_TMA_2SM_LOADENS4_14ComposedLayoutINS4_7SwizzleILi3ELi4ELi3EEENS4_18smem_ptr_flag_bitsILi16EEENST_INS5_IJNSA_ILi8EEENSA_ILi64EEEEEENS5_IJS18_SC_EEEEEEEvNS4_8identityES11_S1C_vS1D_EENS_8epilogue10collective18CollectiveEpilogueINS1F_23Sm100TmaWarpSpecializedILi3ELi2ELi32ELb1ELb0EEEJNS5_IJS18_SG_SH_EEENS5_IJNST_IS18_SC_EENST_INS5_IJNSA_ILi32EEESB_EEENS5_IJSC_NSA_ILi96EEEEEEEEEEESJ_SK_SJ_SK_NS1F_6fusion15FusionCallbacksIS1J_NS1S_17LinearCombinationISJ_fSJ_fLNS_15FloatRoundStyleE2EEES1K_S1R_JEEENS4_5SM1004TMEM4LOAD26SM100_TMEM_LOAD_32dp32b32xENS4_13SM90_TMA_LOADENS12_INS13_ILi2ELi4ELi3EEES16_NST_INS5_IJS17_S1M_EEENS5_IJS1M_SC_EEEEEEENS4_39AutoVectorizingCopyWithAssumedAlignmentILi128EEENS4_14SM90_TMA_STOREES27_S29_S29_EEEvvEEEEvNT_6ParamsE) ;  /* 0xffffff6002cc7950 */ /* 0x000fea0003c3ffff */
        .weak           $__internal_1_$__cuda_sm10x_tcgen05_guardrail_trap_phase_invalid_during_alloc
        .type           $__internal_1_$__cuda_sm10x_tcgen05_guardrail_trap_phase_invalid_during_alloc,@function
        .size           $__internal_1_$__cuda_sm10x_tcgen05_guardrail_trap_phase_invalid_during_alloc,($__internal_2_$__cuda_sm10x_tcgen05_guardrail_trap_unallocated_columns_being_dealloced - $__internal_1_$__cuda_sm10x_tcgen05_guardrail_trap_phase_invalid_during_alloc)
$__internal_1_$__cuda_sm10x_tcgen05_guardrail_trap_phase_invalid_during_alloc:
[----:B------:R-:W-:Y:S05]  /*9cd0*/  BPT.TRAP 0x1 ;  /* 0x000000040000795c */ /* 0x000fea0000300000 */
[----:B------:R-:W-:-:S04]  /*9ce0*/  MOV R3, 0x0 ;  /* 0x0000000000037802 */ /* 0x000fc80000000f00 */
[----:B------:R-:W-:Y:S05]  /*9cf0*/  RET.REL.NODEC R2 `(_ZN7cutlass13device_kernelINS_4gemm6kernel13GemmUniversalIN4cute5tupleIJiiiiEEENS1_10collective13CollectiveMmaINS1_35MainloopSm100TmaUmmaWarpSpecializedILi2ELi2ELi4ENS5_IJNS4_1CILi2EEENSA_ILi1EEESC_EEEEENS5_IJNSA_ILi128EEENSA_ILi192EEENSA_ILi256EEEEEENS_10bfloat16_tENS5_IJlSC_lEEESJ_SK_NS4_8TiledMMAINS4_8MMA_AtomIJNS4_26SM100_MMA_F16BF16_2x1SM_SSISJ_SJ_fLi128ELi192ELNS4_4UMMA5MajorE0ELSP_0ELNSO_7ScaleInE0ELSQ_0EEEEEENS4_6LayoutINS5_IJSC_SC_SC_EEENS5_IJNSA_ILi0EEESV_SV_EEEEENS5_IJNS4_10UnderscoreESY_SY_EEEEENS4_18SM100_TMA_2SM_LOADENS4_14ComposedLayoutINS4_7SwizzleILi3ELi4ELi3EEENS4_18smem_ptr_flag_bitsILi16EEENST_INS5_IJNSA_ILi8EEENSA_ILi64EEEEEENS5_IJS18_SC_EEEEEEEvNS4_8identityES11_S1C_vS1D_EENS_8epilogue10collective18CollectiveEpilogueINS1F_23Sm100TmaWarpSpecializedILi3ELi2ELi32ELb1ELb0EEEJNS5_IJS18_SG_SH_EEENS5_IJNST_IS18_SC_EENST_INS5_IJNSA_ILi32EEESB_EEENS5_IJSC_NSA_ILi96EEEEEEEEEEESJ_SK_SJ_SK_NS1F_6fusion15FusionCallbacksIS1J_NS1S_17LinearCombinationISJ_fSJ_fLNS_15FloatRoundStyleE2EEES1K_S1R_JEEENS4_5SM1004TMEM4LOAD26SM100_TMEM_LOAD_32dp32b32xENS4_13SM90_TMA_LOADENS12_INS13_ILi2ELi4ELi3EEES16_NST_INS5_IJS17_S1M_EEENS5_IJS1M_SC_EEEEEEENS4_39AutoVectorizingCopyWithAssumedAlignmentILi128EEENS4_14SM90_TMA_STOREES27_S29_S29_EEEvvEEEEvNT_6ParamsE) ;  /* 0xffffff6002c07950 */ /* 0x000fea0003c3ffff */
        .weak           $__internal_2_$__cuda_sm10x_tcgen05_guardrail_trap_unallocated_columns_being_dealloced
        .type           $__internal_2_$__cuda_sm10x_tcgen05_guardrail_trap_unallocated_columns_being_dealloced,@function
        .size           $__internal_2_$__cuda_sm10x_tcgen05_guardrail_trap_unallocated_columns_being_dealloced,(.L_x_178 - $__internal_2_$__cuda_sm10x_tcgen05_guardrail_trap_unallocated_columns_being_dealloced)
$__internal_2_$__cuda_sm10x_tcgen05_guardrail_trap_unallocated_columns_being_dealloced:
[----:B------:R-:W-:Y:S05]  /*9d00*/  BPT.TRAP 0x1 ;  /* 0x000000040000795c */ /* 0x000fea0000300000 */
[----:B------:R-:W-:-:S04]  /*9d10*/  HFMA2 R3, -RZ, RZ, 0, 0 ;  /* 0x00000000ff037431 */ /* 0x000fc800000001ff */
[----:B------:R-:W-:Y:S05]  /*9d20*/  RET.REL.NODEC R2 `(_ZN7cutlass13device_kernelINS_4gemm6kernel13GemmUniversalIN4cute5tupleIJiiiiEEENS1_10collective13CollectiveMmaINS1_35MainloopSm100TmaUmmaWarpSpecializedILi2ELi2ELi4ENS5_IJNS4_1CILi2EEENSA_ILi1EEESC_EEEEENS5_IJNSA_ILi128EEENSA_ILi192EEENSA_ILi256EEEEEENS_10bfloat16_tENS5_IJlSC_lEEESJ_SK_NS4_8TiledMMAINS4_8MMA_AtomIJNS4_26SM100_MMA_F16BF16_2x1SM_SSISJ_SJ_fLi128ELi192ELNS4_4UMMA5MajorE0ELSP_0ELNSO_7ScaleInE0ELSQ_0EEEEEENS4_6LayoutINS5_IJSC_SC_SC_EEENS5_IJNSA_ILi0EEESV_SV_EEEEENS5_IJNS4_10UnderscoreESY_SY_EEEEENS4_18SM100_TMA_2SM_LOADENS4_14ComposedLayoutINS4_7SwizzleILi3ELi4ELi3EEENS4_18smem_ptr_flag_bitsILi16EEENST_INS5_IJNSA_ILi8EEENSA_ILi64EEEEEENS5_IJS18_SC_EEEEEEEvNS4_8identityES11_S1C_vS1D_EENS_8epilogue10collective18CollectiveEpilogueINS1F_23Sm100TmaWarpSpecializedILi3ELi2ELi32ELb1ELb0EEEJNS5_IJS18_SG_SH_EEENS5_IJNST_IS18_SC_EENST_INS5_IJNSA_ILi32EEESB_EEENS5_IJSC_NSA_ILi96EEEEEEEEEEESJ_SK_SJ_SK_NS1F_6fusion15FusionCallbacksIS1J_NS1S_17LinearCombinationISJ_fSJ_fLNS_15FloatRoundStyleE2EEES1K_S1R_JEEENS4_5SM1004TMEM4LOAD26SM100_TMEM_LOAD_32dp32b32xENS4_13SM90_TMA_LOADENS12_INS13_ILi2ELi4ELi3EEES16_NST_INS5_IJS17_S1M_EEENS5_IJS1M_SC_EEEEEEENS4_39AutoVectorizingCopyWithAssumedAlignmentILi128EEENS4_14SM90_TMA_STOREES27_S29_S29_EEEvvEEEEvNT_6ParamsE) ;  /* 0xffffff6002b47950 */ /* 0x000fea0003c3ffff */
.L_x_177:
[----:B------:R-:W-:-:S00]  /*9d30*/  BRA `(.L_x_177) ;  /* 0xfffffffc00fc7947 */ /* 0x000fc0000383ffff */
[----:B------:R-:W-:-:S00]  /*9d40*/  NOP ;  /* 0x0000000000007918 */ /* 0x000fc00000000000 */
        /* <DEDUP_REMOVED lines=11> */
.L_x_178:


//--------------------- .nv.global.init           --------------------------
	.section	.nv.global.init,"aw",@progbits
.nv.global.init:
	.type		$str$27,@object
	.size		$str$27,($str$28 - $str$27)
$str$27:
        /*0000*/ 	.byte	0x28, 0x61, 0x64, 0x64, 0x72, 0x65, 0x73, 0x73, 0x20, 0x26, 0x20, 0x6d, 0x61, 0x73, 0x6b, 0x29
        /*0010*/ 	.byte	0x20, 0x3d, 0x3d, 0x20, 0x30, 0x00
	.type		$str$28,@object
	.size		$str$28,($str$26 - $str$28)
$str$28:
        /*0016*/ 	.byte	0x2f, 0x74, 0x6d, 0x70, 0x2f, 0x63, 0x75, 0x74, 0x6c, 0x61, 0x73, 0x73, 0x5f, 0x73, 0x77, 0x65
        /*0026*/ 	.byte	0x65, 0x70, 0x5f, 0x73, 0x72, 0x63, 0x2f, 0x69, 0x6e, 0x63, 0x6c, 0x75, 0x64, 0x65, 0x2f, 0x63
        /*0036*/ 	.byte	0x75, 0x74, 0x65, 0x2f, 0x70, 0x6f, 0x69, 0x6e, 0x74, 0x65, 0x72, 0x5f, 0x66, 0x6c, 0x61, 0x67
        /*0046*/ 	.byte	0x67, 0x65, 0x64, 0x2e, 0x68, 0x70, 0x70, 0x00
	.type		$str$26,@object
	.size		$str$26,($str$25 - $str$26)
$str$26:
        /*004e*/ 	.byte	0x2f, 0x74, 0x6d, 0x70, 0x2f, 0x63, 0x75, 0x74, 0x6c, 0x61, 0x73, 0x73, 0x5f, 0x73, 0x77, 0x65
        /*005e*/ 	.byte	0x65, 0x70, 0x5f, 0x73, 0x72, 0x63, 0x2f, 0x69, 0x6e, 0x63, 0x6c, 0x75, 0x64, 0x65, 0x2f, 0x63
        /*006e*/ 	.byte	0x75, 0x74, 0x65, 0x2f, 0x61, 0x74, 0x6f, 0x6d, 0x2f, 0x63, 0x6f, 0x70, 0x79, 0x5f, 0x74, 0x72
        /*007e*/ 	.byte	0x61, 0x69, 0x74, 0x73, 0x5f, 0x73, 0x6d, 0x31, 0x30, 0x30, 0x2e, 0x68, 0x70, 0x70, 0x00
	.type		$str$25,@object
	.size		$str$25,(__unnamed_1 - $str$25)
$str$25:
        /*008d*/ 	.byte	0x28, 0x28, 0x75, 0x69, 0x6e, 0x74, 0x33, 0x32, 0x5f, 0x74, 0x28, 0x74, 0x68, 0x72, 0x65, 0x61
        /*009d*/ 	.byte	0x64, 0x49, 0x64, 0x78, 0x2e, 0x78, 0x29, 0x20, 0x2f, 0x20, 0x33, 0x32, 0x29, 0x20, 0x25, 0x20
        /*00ad*/ 	.byte	0x34, 0x29, 0x20, 0x3d, 0x3d, 0x20, 0x28, 0x28, 0x28, 0x74, 0x6d, 0x65, 0x6d, 0x5f, 0x61, 0x64
        /*00bd*/ 	.byte	0x64, 0x72, 0x20, 0x3e, 0x3e, 0x20, 0x31, 0x36, 0x29, 0x20, 0x2f, 0x20, 0x33, 0x32, 0x29, 0x20
        /*00cd*/ 	.byte	0x25, 0x20, 0x34, 0x29, 0x00
	.type		__unnamed_1,@object
	.size		__unnamed_1,(__unnamed_2 - __unnamed_1)
__unnamed_1:
        /*00d2*/ 	.byte	0x61, 0x75, 0x74, 0x6f, 0x20, 0x63, 0x75, 0x74, 0x65, 0x3a, 0x3a, 0x61, 0x73, 0x5f, 0x70, 0x6f
        /* <DEDUP_REMOVED lines=24> */
        /*0262*/ 	.byte	0x43, 0x3c, 0x34, 0x30, 0x39, 0x36, 0x3e, 0x3e, 0x3e, 0x3e, 0x5d, 0x00
	.type		__unnamed_2,@object
	.size		__unnamed_2,(.L_2 - __unnamed_2)
__unnamed_2:
        /* <DEDUP_REMOVED lines=42> */
        /*050e*/ 	.byte	0x3e, 0x3e, 0x5d, 0x00
.L_2:


//--------------------- .nv.shared._ZN7cutlass13device_kernelINS_4gemm6kernel13GemmUniversalIN4cute5tupleIJiiiiEEENS1_10collective13CollectiveMmaINS1_35MainloopSm100TmaUmmaWarpSpecializedILi2ELi2ELi4ENS5_IJNS4_1CILi2EEENSA_ILi1EEESC_EEEEENS5_IJNSA_ILi128EEENSA_ILi192EEENSA_ILi256EEEEEENS_10bfloat16_tENS5_IJlSC_lEEESJ_SK_NS4_8TiledMMAINS4_8MMA_AtomIJNS4_26SM100_MMA_F16BF16_2x1SM_SSISJ_SJ_fLi128ELi192ELNS4_4UMMA5MajorE0ELSP_0ELNSO_7ScaleInE0ELSQ_0EEEEEENS4_6LayoutINS5_IJSC_SC_SC_EEENS5_IJNSA_ILi0EEESV_SV_EEEEENS5_IJNS4_10UnderscoreESY_SY_EEEEENS4_18SM100_TMA_2SM_LOADENS4_14ComposedLayoutINS4_7SwizzleILi3ELi4ELi3EEENS4_18smem_ptr_flag_bitsILi16EEENST_INS5_IJNSA_ILi8EEENSA_ILi64EEEEEENS5_IJS18_SC_EEEEEEEvNS4_8identityES11_S1C_vS1D_EENS_8epilogue10collective18CollectiveEpilogueINS1F_23Sm100TmaWarpSpecializedILi3ELi2ELi32ELb1ELb0EEEJNS5_IJS18_SG_SH_EEENS5_IJNST_IS18_SC_EENST_INS5_IJNSA_ILi32EEESB_EEENS5_IJSC_NSA_ILi96EEEEEEEEEEESJ_SK_SJ_SK_NS1F_6fusion15FusionCallbacksIS1J_NS1S_17LinearCombinationISJ_fSJ_fLNS_15FloatRoundStyleE2EEES1K_S1R_JEEENS4_5SM1004TMEM4LOAD26SM100_TMEM_LOAD_32dp32b32xENS4_13SM90_TMA_LOADENS12_INS13_ILi2ELi4ELi3EEES16_NST_INS5_IJS17_S1M_EEENS5_IJS1M_SC_EEEEEEENS4_39AutoVectorizingCopyWithAssumedAlignmentILi128EEENS4_14SM90_TMA_STOREES27_S29_S29_EEEvvEEEEvNT_6ParamsE --------------------------
	.section	.nv.shared._ZN7cutlass13device_kernelINS_4gemm6kernel13GemmUniversalIN4cute5tupleIJiiiiEEENS1_10collective13CollectiveMmaINS1_35MainloopSm100TmaUmmaWarpSpecializedILi2ELi2ELi4ENS5_IJNS4_1CILi2EEENSA_ILi1EEESC_EEEEENS5_IJNSA_ILi128EEENSA_ILi192EEENSA_ILi256EEEEEENS_10bfloat16_tENS5_IJlSC_lEEESJ_SK_NS4_8TiledMMAINS4_8MMA_AtomIJNS4_26SM100_MMA_F16BF16_2x1SM_SSISJ_SJ_fLi128ELi192ELNS4_4UMMA5MajorE0ELSP_0ELNSO_7ScaleInE0ELSQ_0EEEEEENS4_6LayoutINS5_IJSC_SC_SC_EEENS5_IJNSA_ILi0EEESV_SV_EEEEENS5_IJNS4_10UnderscoreESY_SY_EEEEENS4_18SM100_TMA_2SM_LOADENS4_14ComposedLayoutINS4_7SwizzleILi3ELi4ELi3EEENS4_18smem_ptr_flag_bitsILi16EEENST_INS5_IJNSA_ILi8EEENSA_ILi64EEEEEENS5_IJS18_SC_EEEEEEEvNS4_8identityES11_S1C_vS1D_EENS_8epilogue10collective18CollectiveEpilogueINS1F_23Sm100TmaWarpSpecializedILi3ELi2ELi32ELb1ELb0EEEJNS5_IJS18_SG_SH_EEENS5_IJNST_IS18_SC_EENST_INS5_IJNSA_ILi32EEESB_EEENS5_IJSC_NSA_ILi96EEEEEEEEEEESJ_SK_SJ_SK_NS1F_6fusion15FusionCallbacksIS1J_NS1S_17LinearCombinationISJ_fSJ_fLNS_15FloatRoundStyleE2EEES1K_S1R_JEEENS4_5SM1004TMEM4LOAD26SM100_TMEM_LOAD_32dp32b32xENS4_13SM90_TMA_LOADENS12_INS13_ILi2ELi4ELi3EEES16_NST_INS5_IJS17_S1M_EEENS5_IJS1M_SC_EEEEEEENS4_39AutoVectorizingCopyWithAssumedAlignmentILi128EEENS4_14SM90_TMA_STOREES27_S29_S29_EEEvvEEEEvNT_6ParamsE,"aw",@nobits
	.sectionflags	@""
	.align	16
	.zero		1024


//--------------------- .nv.shared.reserved.0     --------------------------
	.section	.nv.shared.reserved.0,"aw",@nobits
	.weak		__nv_reservedSMEM_offset_0_alias
	.size		__nv_reservedSMEM_offset_0_alias, 0, 64
	.other		__nv_reservedSMEM_offset_0_alias,@"STO_CUDA_RESERVED_SHARED STV_DEFAULT"
__nv_reservedSMEM_offset_0_alias:
	.zero		0
.nv.shared.reserved.0:
	.zero		64
	.weak		__nv_reservedSMEM_tcgen05_partition
	.type		__nv_reservedSMEM_tcgen05_partition,@object
	.size		__nv_reservedSMEM_tcgen05_partition,(.L_0 - __nv_reservedSMEM_tcgen05_partition)
__nv_reservedSMEM_tcgen05_partition:
	.zero		32
.L_0:


//--------------------- .nv.global                --------------------------
	.section	.nv.global,"aw",@nobits
.nv.global:
	.type		_ZN39_INTERNAL_c7b45b6a_4_k_cu_d4f63fc6_69344cute1_E,@object
	.size		_ZN39_INTERNAL_c7b45b6a_4_k_cu_d4f63fc6_69344cute1_E,(_ZN39_INTERNAL_c7b45b6a_4_k_cu_d4f63fc6_69344cuda3std3__45__cpo6cbeginE - _ZN39_INTERNAL_c7b45b6a_4_k_cu_d4f63fc6_69344cute1_E)
_ZN39_INTERNAL_c7b45b6a_4_k_cu_d4f63fc6_69344cute1_E:
	.zero		1
	.type		_ZN39_INTERNAL_c7b45b6a_4_k_cu_d4f63fc6_69344cuda3std3__45__cpo6cbeginE,@object
	.size		_ZN39_INTERNAL_c7b45b6a_4_k_cu_d4f63fc6_69344cuda3std3__45__cpo6cbeginE,(_ZN39_INTERNAL_c7b45b6a_4_k_cu_d4f63fc6_69344cuda3std3__48in_placeE - _ZN39_INTERNAL_c7b45b6a_4_k_cu_d4f63fc6_69344cuda3std3__45__cpo6cbeginE)
_ZN39_INTERNAL_c7b45b6a_4_k_cu_d4f63fc6_69344cuda3std3__45__cpo6cbeginE:
	.zero		1
	.type		_ZN39_INTERNAL_c7b45b6a_4_k_cu_d4f63fc6_69344cuda3std3__48in_placeE,@object
	.size		_ZN39_INTERNAL_c7b45b6a_4_k_cu_d4f63fc6_69344cuda3std3__48in_placeE,(_ZN39_INTERNAL_c7b45b6a_4_k_cu_d4f63fc6_69344cuda3std6ranges3__45__cpo9iter_moveE - _ZN39_INTERNAL_c7b45b6a_4_k_cu_d4f63fc6_69344cuda3std3__48in_placeE)
_ZN39_INTERNAL_c7b45b6a_4_k_cu_d4f63fc6_69344cuda3std3__48in_placeE:
	.zero		1
	.type		_ZN39_INTERNAL_c7b45b6a_4_k_cu_d4f63fc6_69344cuda3std6ranges3__45__cpo9iter_moveE,@object
	.size		_ZN39_INTERNAL_c7b45b6a_4_k_cu_d4f63fc6_69344cuda3std6ranges3__45__cpo9iter_moveE,(_ZN39_INTERNAL_c7b45b6a_4_k_cu_d4f63fc6_69344cuda3std3__45__cpo5beginE - _ZN39_INTERNAL_c7b45b6a_4_k_cu_d4f63fc6_69344cuda3std6ranges3__45__cpo9iter_moveE)
_ZN39_INTERNAL_c7b45b6a_4_k_cu_d4f63fc6_69344cuda3std6ranges3__45__cpo9iter_moveE:
	.zero		1
	.type		_ZN39_INTERNAL_c7b45b6a_4_k_cu_d4f63fc6_69344cuda3std3__45__cpo5beginE,@object
	.size		_ZN39_INTERNAL_c7b45b6a_4_k_cu_d4f63fc6_69344cuda3std3__45__cpo5beginE,(_ZN39_INTERNAL_c7b45b6a_4_k_cu_d4f63fc6_69344cuda3std3__441_GLOBAL__N__c7b45b6a_4_k_cu_d4f63fc6_69346ignoreE - _ZN39_INTERNAL_c7b45b6a_4_k_cu_d4f63fc6_69344cuda3std3__45__cpo5beginE)
_ZN39_INTERNAL_c7b45b6a_4_k_cu_d4f63fc6_69344cuda3std3__45__cpo5beginE:
	.zero		1
	.type		_ZN39_INTERNAL_c7b45b6a_4_k_cu_d4f63fc6_69344cuda3std3__441_GLOBAL__N__c7b45b6a_4_k_cu_d4f63fc6_69346ignoreE,@object
	.size		_ZN39_INTERNAL_c7b45b6a_4_k_cu_d4f63fc6_69344cuda3std3__441_GLOBAL__N__c7b45b6a_4_k_cu_d4f63fc6_69346ignoreE,(_ZN39_INTERNAL_c7b45b6a_4_k_cu_d4f63fc6_69344cute7productE - _ZN39_INTERNAL_c7b45b6a_4_k_cu_d4f63fc6_69344cuda3std3__441_GLOBAL__N__c7b45b6a_4_k_cu_d4f63fc6_69346ignoreE)
_ZN39_INTERNAL_c7b45b6a_4_k_cu_d4f63fc6_69344cuda3std3__441_GLOBAL__N__c7b45b6a_4_k_cu_d4f63fc6_69346ignoreE:
	.zero		1
	.type		_ZN39_INTERNAL_c7b45b6a_4_k_cu_d4f63fc6_69344cute7productE,@object
	.size		_ZN39_INTERNAL_c7b45b6a_4_k_cu_d4f63fc6_69344cute7productE,(_ZN39_INTERNAL_c7b45b6a_4_k_cu_d4f63fc6_69344cuda3std3__45__cpo3endE - _ZN39_INTERNAL_c7b45b6a_4_k_cu_d4f63fc6_69344cute7productE)
_ZN39_INTERNAL_c7b45b6a_4_k_cu_d4f63fc6_69344cute7productE:
	.zero		1
	.type		_ZN39_INTERNAL_c7b45b6a_4_k_cu_d4f63fc6_69344cuda3std3__45__cpo3endE,@object
	.size		_ZN39_INTERNAL_c7b45b6a_4_k_cu_d4f63fc6_69344cuda3std3__45__cpo3endE,(_ZN39_INTERNAL_c7b45b6a_4_k_cu_d4f63fc6_69344cuda3std3__419piecewise_constructE - _ZN39_INTERNAL_c7b45b6a_4_k_cu_d4f63fc6_69344cuda3std3__45__cpo3endE)
_ZN39_INTERNAL_c7b45b6a_4_k_cu_d4f63fc6_69344cuda3std3__45__cpo3endE:
	.zero		1
	.type		_ZN39_INTERNAL_c7b45b6a_4_k_cu_d4f63fc6_69344cuda3std3__419piecewise_constructE,@object
	.size		_ZN39_INTERNAL_c7b45b6a_4_k_cu_d4f63fc6_69344cuda3std3__419piecewise_constructE,(_ZN39_INTERNAL_c7b45b6a_4_k_cu_d4f63fc6_69344cuda3std3__45__cpo4cendE - _ZN39_INTERNAL_c7b45b6a_4_k_cu_d4f63fc6_69344cuda3std3__419piecewise_constructE)
_ZN39_INTERNAL_c7b45b6a_4_k_cu_d4f63fc6_69344cuda3std3__419piecewise_constructE:
	.zero		1
	.type		_ZN39_INTERNAL_c7b45b6a_4_k_cu_d4f63fc6_69344cuda3std3__45__cpo4cendE,@object
	.size		_ZN39_INTERNAL_c7b45b6a_4_k_cu_d4f63fc6_69344cuda3std3__45__cpo4cendE,(_ZN39_INTERNAL_c7b45b6a_4_k_cu_d4f63fc6_69344cuda3std6ranges3__45__cpo4swapE - _ZN39_INTERNAL_c7b45b6a_4_k_cu_d4f63fc6_69344cuda3std3__45__cpo4cendE)
_ZN39_INTERNAL_c7b45b6a_4_k_cu_d4f63fc6_69344cuda3std3__45__cpo4cendE:
	.zero		1
	.type		_ZN39_INTERNAL_c7b45b6a_4_k_cu_d4f63fc6_69344cuda3std6ranges3__45__cpo4swapE,@object
	.size		_ZN39_INTERNAL_c7b45b6a_4_k_cu_d4f63fc6_69344cuda3std6ranges3__45__cpo4swapE,(.L_10 - _ZN39_INTERNAL_c7b45b6a_4_k_cu_d4f63fc6_69344cuda3std6ranges3__45__cpo4swapE)
_ZN39_INTERNAL_c7b45b6a_4_k_cu_d4f63fc6_69344cuda3std6ranges3__45__cpo4swapE:
	.zero		1
.L_10:


//--------------------- .nv.constant0._ZN7cutlass13device_kernelINS_4gemm6kernel13GemmUniversalIN4cute5tupleIJiiiiEEENS1_10collective13CollectiveMmaINS1_35MainloopSm100TmaUmmaWarpSpecializedILi2ELi2ELi4ENS5_IJNS4_1CILi2EEENSA_ILi1EEESC_EEEEENS5_IJNSA_ILi128EEENSA_ILi192EEENSA_ILi256EEEEEENS_10bfloat16_tENS5_IJlSC_lEEESJ_SK_NS4_8TiledMMAINS4_8MMA_AtomIJNS4_26SM100_MMA_F16BF16_2x1SM_SSISJ_SJ_fLi128ELi192ELNS4_4UMMA5MajorE0ELSP_0ELNSO_7ScaleInE0ELSQ_0EEEEEENS4_6LayoutINS5_IJSC_SC_SC_EEENS5_IJNSA_ILi0EEESV_SV_EEEEENS5_IJNS4_10UnderscoreESY_SY_EEEEENS4_18SM100_TMA_2SM_LOADENS4_14ComposedLayoutINS4_7SwizzleILi3ELi4ELi3EEENS4_18smem_ptr_flag_bitsILi16EEENST_INS5_IJNSA_ILi8EEENSA_ILi64EEEEEENS5_IJS18_SC_EEEEEEEvNS4_8identityES11_S1C_vS1D_EENS_8epilogue10collective18CollectiveEpilogueINS1F_23Sm100TmaWarpSpecializedILi3ELi2ELi32ELb1ELb0EEEJNS5_IJS18_SG_SH_EEENS5_IJNST_IS18_SC_EENST_INS5_IJNSA_ILi32EEESB_EEENS5_IJSC_NSA_ILi96EEEEEEEEEEESJ_SK_SJ_SK_NS1F_6fusion15FusionCallbacksIS1J_NS1S_17LinearCombinationISJ_fSJ_fLNS_15FloatRoundStyleE2EEES1K_S1R_JEEENS4_5SM1004TMEM4LOAD26SM100_TMEM_LOAD_32dp32b32xENS4_13SM90_TMA_LOADENS12_INS13_ILi2ELi4ELi3EEES16_NST_INS5_IJS17_S1M_EEENS5_IJS1M_SC_EEEEEEENS4_39AutoVectorizingCopyWithAssumedAlignmentILi128EEENS4_14SM90_TMA_STOREES27_S29_S29_EEEvvEEEEvNT_6ParamsE --------------------------
	.section	.nv.constant0._ZN7cutlass13device_kernelINS_4gemm6kernel13GemmUniversalIN4cute5tupleIJiiiiEEENS1_10collective13CollectiveMmaINS1_35MainloopSm100TmaUmmaWarpSpecializedILi2ELi2ELi4ENS5_IJNS4_1CILi2EEENSA_ILi1EEESC_EEEEENS5_IJNSA_ILi128EEENSA_ILi192EEENSA_ILi256EEEEEENS_10bfloat16_tENS5_IJlSC_lEEESJ_SK_NS4_8TiledMMAINS4_8MMA_AtomIJNS4_26SM100_MMA_F16BF16_2x1SM_SSISJ_SJ_fLi128ELi192ELNS4_4UMMA5MajorE0ELSP_0ELNSO_7ScaleInE0ELSQ_0EEEEEENS4_6LayoutINS5_IJSC_SC_SC_EEENS5_IJNSA_ILi0EEESV_SV_EEEEENS5_IJNS4_10UnderscoreESY_SY_EEEEENS4_18SM100_TMA_2SM_LOADENS4_14ComposedLayoutINS4_7SwizzleILi3ELi4ELi3EEENS4_18smem_ptr_flag_bitsILi16EEENST_INS5_IJNSA_ILi8EEENSA_ILi64EEEEEENS5_IJS18_SC_EEEEEEEvNS4_8identityES11_S1C_vS1D_EENS_8epilogue10collective18CollectiveEpilogueINS1F_23Sm100TmaWarpSpecializedILi3ELi2ELi32ELb1ELb0EEEJNS5_IJS18_SG_SH_EEENS5_IJNST_IS18_SC_EENST_INS5_IJNSA_ILi32EEESB_EEENS5_IJSC_NSA_ILi96EEEEEEEEEEESJ_SK_SJ_SK_NS1F_6fusion15FusionCallbacksIS1J_NS1S_17LinearCombinationISJ_fSJ_fLNS_15FloatRoundStyleE2EEES1K_S1R_JEEENS4_5SM1004TMEM4LOAD26SM100_TMEM_LOAD_32dp32b32xENS4_13SM90_TMA_LOADENS12_INS13_ILi2ELi4ELi3EEES16_NST_INS5_IJS17_S1M_EEENS5_IJS1M_SC_EEEEEEENS4_39AutoVectorizingCopyWithAssumedAlignmentILi128EEENS4_14SM90_TMA_STOREES27_S29_S29_EEEvvEEEEvNT_6ParamsE,"a",@progbits
	.sectionflags	@""
	.align	4
.nv.constant0._ZN7cutlass13device_kernelINS_4gemm6kernel13GemmUniversalIN4cute5tupleIJiiiiEEENS1_10collective13CollectiveMmaINS1_35MainloopSm100TmaUmmaWarpSpecializedILi2ELi2ELi4ENS5_IJNS4_1CILi2EEENSA_ILi1EEESC_EEEEENS5_IJNSA_ILi128EEENSA_ILi192EEENSA_ILi256EEEEEENS_10bfloat16_tENS5_IJlSC_lEEESJ_SK_NS4_8TiledMMAINS4_8MMA_AtomIJNS4_26SM100_MMA_F16BF16_2x1SM_SSISJ_SJ_fLi128ELi192ELNS4_4UMMA5MajorE0ELSP_0ELNSO_7ScaleInE0ELSQ_0EEEEEENS4_6LayoutINS5_IJSC_SC_SC_EEENS5_IJNSA_ILi0EEESV_SV_EEEEENS5_IJNS4_10UnderscoreESY_SY_EEEEENS4_18SM100_TMA_2SM_LOADENS4_14ComposedLayoutINS4_7SwizzleILi3ELi4ELi3EEENS4_18smem_ptr_flag_bitsILi16EEENST_INS5_IJNSA_ILi8EEENSA_ILi64EEEEEENS5_IJS18_SC_EEEEEEEvNS4_8identityES11_S1C_vS1D_EENS_8epilogue10collective18CollectiveEpilogueINS1F_23Sm100TmaWarpSpecializedILi3ELi2ELi32ELb1ELb0EEEJNS5_IJS18_SG_SH_EEENS5_IJNST_IS18_SC_EENST_INS5_IJNSA_ILi32EEESB_EEENS5_IJSC_NSA_ILi96EEEEEEEEEEESJ_SK_SJ_SK_NS1F_6fusion15FusionCallbacksIS1J_NS1S_17LinearCombinationISJ_fSJ_fLNS_15FloatRoundStyleE2EEES1K_S1R_JEEENS4_5SM1004TMEM4LOAD26SM100_TMEM_LOAD_32dp32b32xENS4_13SM90_TMA_LOADENS12_INS13_ILi2ELi4ELi3EEES16_NST_INS5_IJS17_S1M_EEENS5_IJS1M_SC_EEEEEEENS4_39AutoVectorizingCopyWithAssumedAlignmentILi128EEENS4_14SM90_TMA_STOREES27_S29_S29_EEEvvEEEEvNT_6ParamsE:
	.zero		2944


//--------------------- SYMBOLS --------------------------

	.type		.nv.reservedSmem.offset0,@object
	.size		.nv.reservedSmem.offset0,0x4
	.type		.nv.reservedSmem.cap,@object
	.size		.nv.reservedSmem.cap,0x4
	.type		__assertfail,@function
